//
// Generated by NVIDIA NVVM Compiler
//
// Compiler Build ID: CL-36424714
// Cuda compilation tools, release 13.0, V13.0.88
// Based on NVVM 20.0.0
//

.version 9.0
.target sm_100
.address_size 64

.extern .func  (.param .b64 func_retval0) malloc
(
	.param .b64 malloc_param_0
)
;
.extern .func free
(
	.param .b64 free_param_0
)
;
.global .align 4 .b8 precalc_xorwow_matrix[102400];
.global .align 4 .b8 precalc_xorwow_offset_matrix[102400];
.global .align 4 .b8 mrg32k3aM1[2304];
.global .align 4 .b8 mrg32k3aM2[2304];
.global .align 4 .b8 mrg32k3aM1SubSeq[2016];
.global .align 4 .b8 mrg32k3aM2SubSeq[2016];
.global .align 4 .b8 mrg32k3aM1Seq[2304];
.global .align 4 .b8 mrg32k3aM2Seq[2304];
.const .align 8 .b8 __cr_lgamma_table[72];

.func _Z18visit_forward_cudaP9MAZE_PATHiRiPiS2_PbP17curandStateXORWOWb(
	.param .b64 _Z18visit_forward_cudaP9MAZE_PATHiRiPiS2_PbP17curandStateXORWOWb_param_0,
	.param .b64 _Z18visit_forward_cudaP9MAZE_PATHiRiPiS2_PbP17curandStateXORWOWb_param_1,
	.param .b64 _Z18visit_forward_cudaP9MAZE_PATHiRiPiS2_PbP17curandStateXORWOWb_param_2,
	.param .b64 _Z18visit_forward_cudaP9MAZE_PATHiRiPiS2_PbP17curandStateXORWOWb_param_3,
	.param .b64 _Z18visit_forward_cudaP9MAZE_PATHiRiPiS2_PbP17curandStateXORWOWb_param_4,
	.param .b64 _Z18visit_forward_cudaP9MAZE_PATHiRiPiS2_PbP17curandStateXORWOWb_param_5,
	.param .b32 _Z18visit_forward_cudaP9MAZE_PATHiRiPiS2_PbP17curandStateXORWOWb_param_6
)
{
	.local .align 16 .b8 	__local_depot0[32];
	.reg .b64 	%SP;
	.reg .b64 	%SPL;
	.reg .pred 	%p<37>;
	.reg .b16 	%rs<15>;
	.reg .b32 	%r<150>;
	.reg .b64 	%rd<69>;

	mov.u64 	%SPL, __local_depot0;
	ld.param.u64 	%rd12, [_Z18visit_forward_cudaP9MAZE_PATHiRiPiS2_PbP17curandStateXORWOWb_param_0];
	ld.param.u64 	%rd13, [_Z18visit_forward_cudaP9MAZE_PATHiRiPiS2_PbP17curandStateXORWOWb_param_1];
	ld.param.u64 	%rd14, [_Z18visit_forward_cudaP9MAZE_PATHiRiPiS2_PbP17curandStateXORWOWb_param_2];
	ld.param.u64 	%rd10, [_Z18visit_forward_cudaP9MAZE_PATHiRiPiS2_PbP17curandStateXORWOWb_param_3];
	ld.param.u64 	%rd11, [_Z18visit_forward_cudaP9MAZE_PATHiRiPiS2_PbP17curandStateXORWOWb_param_4];
	ld.param.u64 	%rd15, [_Z18visit_forward_cudaP9MAZE_PATHiRiPiS2_PbP17curandStateXORWOWb_param_5];
	ld.param.s8 	%rs1, [_Z18visit_forward_cudaP9MAZE_PATHiRiPiS2_PbP17curandStateXORWOWb_param_6];
	cvta.to.global.u64 	%rd1, %rd12;
	cvta.to.local.u64 	%rd2, %rd15;
	cvta.to.local.u64 	%rd3, %rd13;
	cvta.to.local.u64 	%rd4, %rd14;
	setp.eq.s16 	%p35, %rs1, 0;
	add.u64 	%rd5, %SPL, 0;
$L__BB0_1:
	selp.b32 	%r1, 2, 1, %p35;
	ld.local.u32 	%r2, [%rd4];
	add.s32 	%r3, %r1, %r2;
	setp.gt.s32 	%p4, %r3, 8;
	ld.local.u32 	%r4, [%rd4+4];
	mov.b32 	%r138, 0;
	@%p4 bra 	$L__BB0_4;
	mad.lo.s32 	%r55, %r3, 9, %r4;
	cvt.s64.s32 	%rd17, %r55;
	add.s64 	%rd18, %rd11, %rd17;
	ld.u8 	%rs2, [%rd18];
	setp.ne.s16 	%p5, %rs2, 0;
	@%p5 bra 	$L__BB0_4;
	st.local.v2.u32 	[%rd5], {%r3, %r4};
	mov.b32 	%r138, 1;
$L__BB0_4:
	add.s32 	%r6, %r4, %r1;
	setp.gt.s32 	%p6, %r6, 8;
	@%p6 bra 	$L__BB0_7;
	mad.lo.s32 	%r57, %r2, 9, %r6;
	cvt.s64.s32 	%rd19, %r57;
	add.s64 	%rd20, %rd11, %rd19;
	ld.u8 	%rs3, [%rd20];
	setp.ne.s16 	%p7, %rs3, 0;
	@%p7 bra 	$L__BB0_7;
	shl.b32 	%r58, %r138, 1;
	mul.wide.u32 	%rd21, %r58, 4;
	add.s64 	%rd22, %rd5, %rd21;
	st.local.v2.u32 	[%rd22], {%r2, %r6};
	add.s32 	%r138, %r138, 1;
$L__BB0_7:
	sub.s32 	%r9, %r2, %r1;
	setp.lt.s32 	%p8, %r9, 0;
	@%p8 bra 	$L__BB0_10;
	mad.lo.s32 	%r59, %r9, 9, %r4;
	cvt.s64.s32 	%rd23, %r59;
	add.s64 	%rd24, %rd11, %rd23;
	ld.u8 	%rs4, [%rd24];
	setp.ne.s16 	%p9, %rs4, 0;
	@%p9 bra 	$L__BB0_10;
	shl.b32 	%r60, %r138, 1;
	mul.wide.u32 	%rd25, %r60, 4;
	add.s64 	%rd26, %rd5, %rd25;
	st.local.v2.u32 	[%rd26], {%r9, %r4};
	add.s32 	%r138, %r138, 1;
$L__BB0_10:
	sub.s32 	%r12, %r4, %r1;
	setp.lt.s32 	%p10, %r12, 0;
	@%p10 bra 	$L__BB0_13;
	mad.lo.s32 	%r61, %r2, 9, %r12;
	cvt.s64.s32 	%rd27, %r61;
	add.s64 	%rd28, %rd11, %rd27;
	ld.u8 	%rs5, [%rd28];
	setp.ne.s16 	%p11, %rs5, 0;
	@%p11 bra 	$L__BB0_13;
	shl.b32 	%r62, %r138, 1;
	mul.wide.u32 	%rd29, %r62, 4;
	add.s64 	%rd30, %rd5, %rd29;
	st.local.v2.u32 	[%rd30], {%r2, %r12};
	add.s32 	%r138, %r138, 1;
$L__BB0_13:
	setp.eq.s32 	%p12, %r138, 0;
	@%p12 bra 	$L__BB0_30;
$L__BB0_14:
	ld.local.u32 	%r63, [%rd3];
	add.s32 	%r64, %r63, 1;
	st.local.u32 	[%rd3], %r64;
	ld.local.v2.u32 	{%r65, %r66}, [%rd2];
	shr.u32 	%r67, %r66, 2;
	xor.b32  	%r68, %r67, %r66;
	ld.local.v2.u32 	{%r69, %r70}, [%rd2+8];
	ld.local.v2.u32 	{%r71, %r72}, [%rd2+16];
	st.local.v2.u32 	[%rd2+8], {%r70, %r71};
	shl.b32 	%r73, %r72, 4;
	shl.b32 	%r74, %r68, 1;
	xor.b32  	%r75, %r74, %r73;
	xor.b32  	%r76, %r75, %r68;
	xor.b32  	%r77, %r76, %r72;
	st.local.v2.u32 	[%rd2+16], {%r72, %r77};
	add.s32 	%r78, %r65, 362437;
	st.local.v2.u32 	[%rd2], {%r78, %r69};
	add.s32 	%r79, %r77, %r78;
	rem.u32 	%r80, %r79, %r138;
	shl.b32 	%r81, %r80, 1;
	mul.wide.u32 	%rd31, %r81, 4;
	add.s64 	%rd6, %rd5, %rd31;
	ld.local.u32 	%r16, [%rd6];
	@%p35 bra 	$L__BB0_16;
	ld.local.u32 	%r136, [%rd6+4];
	bra.uni 	$L__BB0_17;
$L__BB0_16:
	ld.local.u32 	%r82, [%rd4];
	add.s32 	%r83, %r82, %r16;
	shr.u32 	%r84, %r83, 31;
	add.s32 	%r85, %r83, %r84;
	shr.s32 	%r86, %r85, 1;
	ld.local.u32 	%r136, [%rd6+4];
	ld.local.u32 	%r87, [%rd4+4];
	add.s32 	%r88, %r87, %r136;
	shr.u32 	%r89, %r88, 31;
	add.s32 	%r90, %r88, %r89;
	shr.s32 	%r91, %r90, 1;
	mad.lo.s32 	%r92, %r86, 9, %r91;
	mul.wide.s32 	%rd32, %r92, 4;
	add.s64 	%rd33, %rd1, %rd32;
	mov.b32 	%r93, 0;
	st.global.u32 	[%rd33], %r93;
$L__BB0_17:
	st.local.u32 	[%rd4], %r16;
	st.local.u32 	[%rd4+4], %r136;
	mad.lo.s32 	%r95, %r16, 9, %r136;
	cvt.s64.s32 	%rd34, %r95;
	add.s64 	%rd35, %rd11, %rd34;
	mov.b16 	%rs6, 1;
	st.u8 	[%rd35], %rs6;
	ld.local.u32 	%r96, [%rd4];
	ld.local.u32 	%r97, [%rd3];
	shl.b32 	%r98, %r97, 1;
	mul.wide.s32 	%rd36, %r98, 4;
	add.s64 	%rd37, %rd10, %rd36;
	st.u32 	[%rd37], %r96;
	ld.local.u32 	%r99, [%rd4+4];
	cvt.s64.s32 	%rd7, %r99;
	ld.local.u32 	%r100, [%rd3];
	shl.b32 	%r101, %r100, 1;
	mul.wide.s32 	%rd38, %r101, 4;
	add.s64 	%rd39, %rd10, %rd38;
	st.u32 	[%rd39+4], %r99;
	ld.local.u32 	%r20, [%rd4];
	add.s32 	%r21, %r20, 2;
	setp.gt.s32 	%p13, %r20, 6;
	mad.lo.s32 	%r102, %r21, 9, %r99;
	cvt.s64.s32 	%rd40, %r102;
	add.s64 	%rd8, %rd11, %rd40;
	mov.b32 	%r138, 0;
	@%p13 bra 	$L__BB0_20;
	ld.u8 	%rs7, [%rd8];
	setp.ne.s16 	%p14, %rs7, 0;
	@%p14 bra 	$L__BB0_20;
	cvt.u32.u64 	%r105, %rd7;
	st.local.v2.u32 	[%rd5], {%r21, %r105};
	mov.b32 	%r138, 1;
$L__BB0_20:
	cvt.u32.u64 	%r106, %rd7;
	setp.gt.s32 	%p15, %r106, 6;
	mul.lo.s32 	%r107, %r20, 9;
	cvt.s64.s32 	%rd41, %r107;
	add.s64 	%rd42, %rd41, %rd7;
	add.s64 	%rd9, %rd11, %rd42;
	@%p15 bra 	$L__BB0_23;
	ld.u8 	%rs8, [%rd9+2];
	setp.ne.s16 	%p16, %rs8, 0;
	@%p16 bra 	$L__BB0_23;
	shl.b32 	%r108, %r138, 1;
	mul.wide.u32 	%rd43, %r108, 4;
	add.s64 	%rd44, %rd5, %rd43;
	add.s32 	%r110, %r106, 2;
	st.local.v2.u32 	[%rd44], {%r20, %r110};
	add.s32 	%r138, %r138, 1;
$L__BB0_23:
	setp.lt.s32 	%p17, %r20, 2;
	@%p17 bra 	$L__BB0_26;
	ld.u8 	%rs9, [%rd8+-36];
	setp.ne.s16 	%p18, %rs9, 0;
	@%p18 bra 	$L__BB0_26;
	shl.b32 	%r112, %r138, 1;
	mul.wide.u32 	%rd45, %r112, 4;
	add.s64 	%rd46, %rd5, %rd45;
	add.s32 	%r113, %r20, -2;
	st.local.v2.u32 	[%rd46], {%r113, %r106};
	add.s32 	%r138, %r138, 1;
$L__BB0_26:
	setp.lt.s32 	%p19, %r106, 2;
	@%p19 bra 	$L__BB0_29;
	ld.u8 	%rs10, [%rd9+-2];
	setp.ne.s16 	%p20, %rs10, 0;
	@%p20 bra 	$L__BB0_29;
	shl.b32 	%r114, %r138, 1;
	mul.wide.u32 	%rd47, %r114, 4;
	add.s64 	%rd48, %rd5, %rd47;
	add.s32 	%r115, %r106, -2;
	st.local.v2.u32 	[%rd48], {%r20, %r115};
	add.s32 	%r138, %r138, 1;
$L__BB0_29:
	setp.ne.s32 	%p22, %r138, 0;
	mov.pred 	%p35, -1;
	@%p22 bra 	$L__BB0_14;
$L__BB0_30:
	ld.local.u32 	%r141, [%rd3];
$L__BB0_31:
	add.s32 	%r32, %r141, -1;
	setp.lt.s32 	%p23, %r141, 2;
	@%p23 bra 	$L__BB0_45;
	shl.b32 	%r117, %r32, 1;
	mul.wide.u32 	%rd49, %r117, 4;
	add.s64 	%rd50, %rd10, %rd49;
	ld.u32 	%r118, [%rd50];
	st.local.u32 	[%rd4], %r118;
	ld.u32 	%r119, [%rd50+4];
	st.local.u32 	[%rd4+4], %r119;
	st.local.u32 	[%rd3], %r32;
	ld.local.u32 	%r146, [%rd4];
	add.s32 	%r34, %r146, 2;
	setp.gt.s32 	%p24, %r146, 6;
	ld.local.u32 	%r145, [%rd4+4];
	mov.b32 	%r147, 0;
	@%p24 bra 	$L__BB0_35;
	mad.lo.s32 	%r121, %r34, 9, %r145;
	cvt.s64.s32 	%rd51, %r121;
	add.s64 	%rd52, %rd11, %rd51;
	ld.u8 	%rs11, [%rd52];
	setp.ne.s16 	%p25, %rs11, 0;
	@%p25 bra 	$L__BB0_35;
	st.u32 	[%rd10], %r34;
	ld.local.u32 	%r145, [%rd4+4];
	st.u32 	[%rd10+4], %r145;
	ld.local.u32 	%r146, [%rd4];
	mov.b32 	%r147, 1;
$L__BB0_35:
	setp.gt.s32 	%p26, %r145, 6;
	@%p26 bra 	$L__BB0_38;
	mul.lo.s32 	%r123, %r146, 9;
	cvt.s64.s32 	%rd53, %r123;
	cvt.s64.s32 	%rd54, %r145;
	add.s64 	%rd55, %rd53, %rd54;
	add.s64 	%rd56, %rd11, %rd55;
	ld.u8 	%rs12, [%rd56+2];
	setp.ne.s16 	%p27, %rs12, 0;
	@%p27 bra 	$L__BB0_38;
	shl.b32 	%r124, %r147, 1;
	mul.wide.u32 	%rd57, %r124, 4;
	add.s64 	%rd58, %rd10, %rd57;
	st.u32 	[%rd58], %r146;
	add.s32 	%r125, %r145, 2;
	st.u32 	[%rd58+4], %r125;
	add.s32 	%r147, %r147, 1;
	ld.local.u32 	%r146, [%rd4];
	ld.local.u32 	%r145, [%rd4+4];
$L__BB0_38:
	add.s32 	%r47, %r146, -2;
	setp.lt.s32 	%p28, %r146, 2;
	@%p28 bra 	$L__BB0_41;
	mad.lo.s32 	%r126, %r47, 9, %r145;
	cvt.s64.s32 	%rd59, %r126;
	add.s64 	%rd60, %rd11, %rd59;
	ld.u8 	%rs13, [%rd60];
	setp.ne.s16 	%p29, %rs13, 0;
	@%p29 bra 	$L__BB0_41;
	shl.b32 	%r127, %r147, 1;
	mul.wide.u32 	%rd61, %r127, 4;
	add.s64 	%rd62, %rd10, %rd61;
	st.u32 	[%rd62], %r47;
	ld.local.u32 	%r145, [%rd4+4];
	st.u32 	[%rd62+4], %r145;
	add.s32 	%r147, %r147, 1;
$L__BB0_41:
	setp.lt.s32 	%p30, %r145, 2;
	@%p30 bra 	$L__BB0_44;
	ld.local.u32 	%r52, [%rd4];
	mul.lo.s32 	%r128, %r52, 9;
	cvt.s64.s32 	%rd63, %r128;
	cvt.u64.u32 	%rd64, %r145;
	add.s64 	%rd65, %rd63, %rd64;
	add.s64 	%rd66, %rd11, %rd65;
	ld.u8 	%rs14, [%rd66+-2];
	setp.ne.s16 	%p31, %rs14, 0;
	@%p31 bra 	$L__BB0_44;
	add.s32 	%r129, %r145, -2;
	shl.b32 	%r130, %r147, 1;
	mul.wide.u32 	%rd67, %r130, 4;
	add.s64 	%rd68, %rd10, %rd67;
	st.u32 	[%rd68], %r52;
	st.u32 	[%rd68+4], %r129;
	mov.pred 	%p35, -1;
	bra.uni 	$L__BB0_1;
$L__BB0_44:
	setp.eq.s32 	%p33, %r147, 0;
	mov.pred 	%p35, -1;
	mov.u32 	%r141, %r32;
	@%p33 bra 	$L__BB0_31;
	bra.uni 	$L__BB0_1;
$L__BB0_45:
	ret;

}
	// .globl	_Z8init_rngP17curandStateXORWOWm
.visible .entry _Z8init_rngP17curandStateXORWOWm(
	.param .u64 .ptr .align 1 _Z8init_rngP17curandStateXORWOWm_param_0,
	.param .u64 _Z8init_rngP17curandStateXORWOWm_param_1
)
{
	.reg .pred 	%p<24>;
	.reg .b32 	%r<413>;
	.reg .b64 	%rd<19>;

	ld.param.u64 	%rd8, [_Z8init_rngP17curandStateXORWOWm_param_0];
	ld.param.u64 	%rd9, [_Z8init_rngP17curandStateXORWOWm_param_1];
	cvta.to.global.u64 	%rd10, %rd8;
	mov.u32 	%r182, %ctaid.x;
	mov.u32 	%r183, %ntid.x;
	mov.u32 	%r184, %tid.x;
	mad.lo.s32 	%r185, %r182, %r183, %r184;
	cvt.s64.s32 	%rd18, %r185;
	mul.wide.s32 	%rd11, %r185, 48;
	add.s64 	%rd2, %rd10, %rd11;
	cvt.u32.u64 	%r186, %rd9;
	xor.b32  	%r187, %r186, -1429050551;
	mul.lo.s32 	%r188, %r187, 1099087573;
	{ .reg .b32 tmp; mov.b64 {tmp, %r189}, %rd9; }
	xor.b32  	%r190, %r189, -136515619;
	mul.lo.s32 	%r191, %r190, -1703105765;
	add.s32 	%r192, %r188, %r191;
	add.s32 	%r193, %r192, 6615241;
	add.s32 	%r194, %r188, 123456789;
	st.global.v2.u32 	[%rd2], {%r193, %r194};
	xor.b32  	%r195, %r188, 362436069;
	add.s32 	%r196, %r191, 521288629;
	st.global.v2.u32 	[%rd2+8], {%r195, %r196};
	xor.b32  	%r197, %r191, 88675123;
	add.s32 	%r198, %r188, 5783321;
	st.global.v2.u32 	[%rd2+16], {%r197, %r198};
	setp.eq.s32 	%p1, %r185, 0;
	@%p1 bra 	$L__BB1_42;
	mov.b32 	%r319, 0;
$L__BB1_2:
	and.b64  	%rd4, %rd18, 3;
	setp.eq.s64 	%p2, %rd4, 0;
	@%p2 bra 	$L__BB1_41;
	mul.wide.u32 	%rd12, %r319, 3200;
	mov.u64 	%rd13, precalc_xorwow_matrix;
	add.s64 	%rd5, %rd13, %rd12;
	cvt.u32.u64 	%r2, %rd4;
	mov.b32 	%r320, 0;
$L__BB1_4:
	mov.b32 	%r333, 0;
	mov.u32 	%r334, %r333;
	mov.u32 	%r335, %r333;
	mov.u32 	%r336, %r333;
	mov.u32 	%r337, %r333;
	mov.u32 	%r326, %r333;
$L__BB1_5:
	mul.wide.u32 	%rd14, %r326, 4;
	add.s64 	%rd15, %rd2, %rd14;
	ld.global.u32 	%r10, [%rd15+4];
	shl.b32 	%r11, %r326, 5;
	mov.b32 	%r332, 0;
$L__BB1_6:
	.pragma "nounroll";
	shr.u32 	%r203, %r10, %r332;
	and.b32  	%r204, %r203, 1;
	setp.eq.b32 	%p3, %r204, 1;
	not.pred 	%p4, %p3;
	add.s32 	%r205, %r11, %r332;
	mul.lo.s32 	%r206, %r205, 5;
	mul.wide.u32 	%rd16, %r206, 4;
	add.s64 	%rd6, %rd5, %rd16;
	@%p4 bra 	$L__BB1_8;
	ld.global.u32 	%r207, [%rd6];
	xor.b32  	%r337, %r337, %r207;
	ld.global.u32 	%r208, [%rd6+4];
	xor.b32  	%r336, %r336, %r208;
	ld.global.u32 	%r209, [%rd6+8];
	xor.b32  	%r335, %r335, %r209;
	ld.global.u32 	%r210, [%rd6+12];
	xor.b32  	%r334, %r334, %r210;
	ld.global.u32 	%r211, [%rd6+16];
	xor.b32  	%r333, %r333, %r211;
$L__BB1_8:
	and.b32  	%r213, %r203, 2;
	setp.eq.s32 	%p5, %r213, 0;
	@%p5 bra 	$L__BB1_10;
	ld.global.u32 	%r214, [%rd6+20];
	xor.b32  	%r337, %r337, %r214;
	ld.global.u32 	%r215, [%rd6+24];
	xor.b32  	%r336, %r336, %r215;
	ld.global.u32 	%r216, [%rd6+28];
	xor.b32  	%r335, %r335, %r216;
	ld.global.u32 	%r217, [%rd6+32];
	xor.b32  	%r334, %r334, %r217;
	ld.global.u32 	%r218, [%rd6+36];
	xor.b32  	%r333, %r333, %r218;
$L__BB1_10:
	and.b32  	%r220, %r203, 4;
	setp.eq.s32 	%p6, %r220, 0;
	@%p6 bra 	$L__BB1_12;
	ld.global.u32 	%r221, [%rd6+40];
	xor.b32  	%r337, %r337, %r221;
	ld.global.u32 	%r222, [%rd6+44];
	xor.b32  	%r336, %r336, %r222;
	ld.global.u32 	%r223, [%rd6+48];
	xor.b32  	%r335, %r335, %r223;
	ld.global.u32 	%r224, [%rd6+52];
	xor.b32  	%r334, %r334, %r224;
	ld.global.u32 	%r225, [%rd6+56];
	xor.b32  	%r333, %r333, %r225;
$L__BB1_12:
	and.b32  	%r227, %r203, 8;
	setp.eq.s32 	%p7, %r227, 0;
	@%p7 bra 	$L__BB1_14;
	ld.global.u32 	%r228, [%rd6+60];
	xor.b32  	%r337, %r337, %r228;
	ld.global.u32 	%r229, [%rd6+64];
	xor.b32  	%r336, %r336, %r229;
	ld.global.u32 	%r230, [%rd6+68];
	xor.b32  	%r335, %r335, %r230;
	ld.global.u32 	%r231, [%rd6+72];
	xor.b32  	%r334, %r334, %r231;
	ld.global.u32 	%r232, [%rd6+76];
	xor.b32  	%r333, %r333, %r232;
$L__BB1_14:
	and.b32  	%r234, %r203, 16;
	setp.eq.s32 	%p8, %r234, 0;
	@%p8 bra 	$L__BB1_16;
	ld.global.u32 	%r235, [%rd6+80];
	xor.b32  	%r337, %r337, %r235;
	ld.global.u32 	%r236, [%rd6+84];
	xor.b32  	%r336, %r336, %r236;
	ld.global.u32 	%r237, [%rd6+88];
	xor.b32  	%r335, %r335, %r237;
	ld.global.u32 	%r238, [%rd6+92];
	xor.b32  	%r334, %r334, %r238;
	ld.global.u32 	%r239, [%rd6+96];
	xor.b32  	%r333, %r333, %r239;
$L__BB1_16:
	and.b32  	%r241, %r203, 32;
	setp.eq.s32 	%p9, %r241, 0;
	@%p9 bra 	$L__BB1_18;
	ld.global.u32 	%r242, [%rd6+100];
	xor.b32  	%r337, %r337, %r242;
	ld.global.u32 	%r243, [%rd6+104];
	xor.b32  	%r336, %r336, %r243;
	ld.global.u32 	%r244, [%rd6+108];
	xor.b32  	%r335, %r335, %r244;
	ld.global.u32 	%r245, [%rd6+112];
	xor.b32  	%r334, %r334, %r245;
	ld.global.u32 	%r246, [%rd6+116];
	xor.b32  	%r333, %r333, %r246;
$L__BB1_18:
	and.b32  	%r248, %r203, 64;
	setp.eq.s32 	%p10, %r248, 0;
	@%p10 bra 	$L__BB1_20;
	ld.global.u32 	%r249, [%rd6+120];
	xor.b32  	%r337, %r337, %r249;
	ld.global.u32 	%r250, [%rd6+124];
	xor.b32  	%r336, %r336, %r250;
	ld.global.u32 	%r251, [%rd6+128];
	xor.b32  	%r335, %r335, %r251;
	ld.global.u32 	%r252, [%rd6+132];
	xor.b32  	%r334, %r334, %r252;
	ld.global.u32 	%r253, [%rd6+136];
	xor.b32  	%r333, %r333, %r253;
$L__BB1_20:
	and.b32  	%r255, %r203, 128;
	setp.eq.s32 	%p11, %r255, 0;
	@%p11 bra 	$L__BB1_22;
	ld.global.u32 	%r256, [%rd6+140];
	xor.b32  	%r337, %r337, %r256;
	ld.global.u32 	%r257, [%rd6+144];
	xor.b32  	%r336, %r336, %r257;
	ld.global.u32 	%r258, [%rd6+148];
	xor.b32  	%r335, %r335, %r258;
	ld.global.u32 	%r259, [%rd6+152];
	xor.b32  	%r334, %r334, %r259;
	ld.global.u32 	%r260, [%rd6+156];
	xor.b32  	%r333, %r333, %r260;
$L__BB1_22:
	and.b32  	%r262, %r203, 256;
	setp.eq.s32 	%p12, %r262, 0;
	@%p12 bra 	$L__BB1_24;
	ld.global.u32 	%r263, [%rd6+160];
	xor.b32  	%r337, %r337, %r263;
	ld.global.u32 	%r264, [%rd6+164];
	xor.b32  	%r336, %r336, %r264;
	ld.global.u32 	%r265, [%rd6+168];
	xor.b32  	%r335, %r335, %r265;
	ld.global.u32 	%r266, [%rd6+172];
	xor.b32  	%r334, %r334, %r266;
	ld.global.u32 	%r267, [%rd6+176];
	xor.b32  	%r333, %r333, %r267;
$L__BB1_24:
	and.b32  	%r269, %r203, 512;
	setp.eq.s32 	%p13, %r269, 0;
	@%p13 bra 	$L__BB1_26;
	ld.global.u32 	%r270, [%rd6+180];
	xor.b32  	%r337, %r337, %r270;
	ld.global.u32 	%r271, [%rd6+184];
	xor.b32  	%r336, %r336, %r271;
	ld.global.u32 	%r272, [%rd6+188];
	xor.b32  	%r335, %r335, %r272;
	ld.global.u32 	%r273, [%rd6+192];
	xor.b32  	%r334, %r334, %r273;
	ld.global.u32 	%r274, [%rd6+196];
	xor.b32  	%r333, %r333, %r274;
$L__BB1_26:
	and.b32  	%r276, %r203, 1024;
	setp.eq.s32 	%p14, %r276, 0;
	@%p14 bra 	$L__BB1_28;
	ld.global.u32 	%r277, [%rd6+200];
	xor.b32  	%r337, %r337, %r277;
	ld.global.u32 	%r278, [%rd6+204];
	xor.b32  	%r336, %r336, %r278;
	ld.global.u32 	%r279, [%rd6+208];
	xor.b32  	%r335, %r335, %r279;
	ld.global.u32 	%r280, [%rd6+212];
	xor.b32  	%r334, %r334, %r280;
	ld.global.u32 	%r281, [%rd6+216];
	xor.b32  	%r333, %r333, %r281;
$L__BB1_28:
	and.b32  	%r283, %r203, 2048;
	setp.eq.s32 	%p15, %r283, 0;
	@%p15 bra 	$L__BB1_30;
	ld.global.u32 	%r284, [%rd6+220];
	xor.b32  	%r337, %r337, %r284;
	ld.global.u32 	%r285, [%rd6+224];
	xor.b32  	%r336, %r336, %r285;
	ld.global.u32 	%r286, [%rd6+228];
	xor.b32  	%r335, %r335, %r286;
	ld.global.u32 	%r287, [%rd6+232];
	xor.b32  	%r334, %r334, %r287;
	ld.global.u32 	%r288, [%rd6+236];
	xor.b32  	%r333, %r333, %r288;
$L__BB1_30:
	and.b32  	%r290, %r203, 4096;
	setp.eq.s32 	%p16, %r290, 0;
	@%p16 bra 	$L__BB1_32;
	ld.global.u32 	%r291, [%rd6+240];
	xor.b32  	%r337, %r337, %r291;
	ld.global.u32 	%r292, [%rd6+244];
	xor.b32  	%r336, %r336, %r292;
	ld.global.u32 	%r293, [%rd6+248];
	xor.b32  	%r335, %r335, %r293;
	ld.global.u32 	%r294, [%rd6+252];
	xor.b32  	%r334, %r334, %r294;
	ld.global.u32 	%r295, [%rd6+256];
	xor.b32  	%r333, %r333, %r295;
$L__BB1_32:
	and.b32  	%r297, %r203, 8192;
	setp.eq.s32 	%p17, %r297, 0;
	@%p17 bra 	$L__BB1_34;
	ld.global.u32 	%r298, [%rd6+260];
	xor.b32  	%r337, %r337, %r298;
	ld.global.u32 	%r299, [%rd6+264];
	xor.b32  	%r336, %r336, %r299;
	ld.global.u32 	%r300, [%rd6+268];
	xor.b32  	%r335, %r335, %r300;
	ld.global.u32 	%r301, [%rd6+272];
	xor.b32  	%r334, %r334, %r301;
	ld.global.u32 	%r302, [%rd6+276];
	xor.b32  	%r333, %r333, %r302;
$L__BB1_34:
	and.b32  	%r304, %r203, 16384;
	setp.eq.s32 	%p18, %r304, 0;
	@%p18 bra 	$L__BB1_36;
	ld.global.u32 	%r305, [%rd6+280];
	xor.b32  	%r337, %r337, %r305;
	ld.global.u32 	%r306, [%rd6+284];
	xor.b32  	%r336, %r336, %r306;
	ld.global.u32 	%r307, [%rd6+288];
	xor.b32  	%r335, %r335, %r307;
	ld.global.u32 	%r308, [%rd6+292];
	xor.b32  	%r334, %r334, %r308;
	ld.global.u32 	%r309, [%rd6+296];
	xor.b32  	%r333, %r333, %r309;
$L__BB1_36:
	and.b32  	%r311, %r203, 32768;
	setp.eq.s32 	%p19, %r311, 0;
	@%p19 bra 	$L__BB1_38;
	ld.global.u32 	%r312, [%rd6+300];
	xor.b32  	%r337, %r337, %r312;
	ld.global.u32 	%r313, [%rd6+304];
	xor.b32  	%r336, %r336, %r313;
	ld.global.u32 	%r314, [%rd6+308];
	xor.b32  	%r335, %r335, %r314;
	ld.global.u32 	%r315, [%rd6+312];
	xor.b32  	%r334, %r334, %r315;
	ld.global.u32 	%r316, [%rd6+316];
	xor.b32  	%r333, %r333, %r316;
$L__BB1_38:
	add.s32 	%r332, %r332, 16;
	setp.ne.s32 	%p20, %r332, 32;
	@%p20 bra 	$L__BB1_6;
	mad.lo.s32 	%r317, %r326, -31, %r11;
	add.s32 	%r326, %r317, 1;
	setp.ne.s32 	%p21, %r326, 5;
	@%p21 bra 	$L__BB1_5;
	st.global.u32 	[%rd2+4], %r337;
	st.global.u32 	[%rd2+8], %r336;
	st.global.u32 	[%rd2+12], %r335;
	st.global.u32 	[%rd2+16], %r334;
	st.global.u32 	[%rd2+20], %r333;
	add.s32 	%r320, %r320, 1;
	setp.lt.u32 	%p22, %r320, %r2;
	@%p22 bra 	$L__BB1_4;
$L__BB1_41:
	shr.u64 	%rd7, %rd18, 2;
	add.s32 	%r319, %r319, 1;
	setp.gt.u64 	%p23, %rd18, 3;
	mov.u64 	%rd18, %rd7;
	@%p23 bra 	$L__BB1_2;
$L__BB1_42:
	mov.b32 	%r318, 0;
	st.global.v2.u32 	[%rd2+24], {%r318, %r318};
	st.global.u32 	[%rd2+32], %r318;
	mov.b64 	%rd17, 0;
	st.global.u64 	[%rd2+40], %rd17;
	ret;

}
	// .globl	_Z14generate_mazesP17curandStateXORWOWP9MAZE_PATH
.visible .entry _Z14generate_mazesP17curandStateXORWOWP9MAZE_PATH(
	.param .u64 .ptr .align 1 _Z14generate_mazesP17curandStateXORWOWP9MAZE_PATH_param_0,
	.param .u64 .ptr .align 1 _Z14generate_mazesP17curandStateXORWOWP9MAZE_PATH_param_1
)
{
	.local .align 8 .b8 	__local_depot2[64];
	.reg .b64 	%SP;
	.reg .b64 	%SPL;
	.reg .pred 	%p<11>;
	.reg .b16 	%rs<30>;
	.reg .b32 	%r<100>;
	.reg .b32 	%f<3>;
	.reg .b64 	%rd<31>;
	.reg .b64 	%fd<3>;

	mov.u64 	%SPL, __local_depot2;
	cvta.local.u64 	%SP, %SPL;
	ld.param.u64 	%rd8, [_Z14generate_mazesP17curandStateXORWOWP9MAZE_PATH_param_0];
	ld.param.u64 	%rd9, [_Z14generate_mazesP17curandStateXORWOWP9MAZE_PATH_param_1];
	cvta.to.global.u64 	%rd10, %rd9;
	cvta.to.global.u64 	%rd11, %rd8;
	add.u64 	%rd12, %SP, 16;
	add.u64 	%rd1, %SPL, 16;
	mov.u32 	%r19, %ctaid.x;
	mov.u32 	%r20, %ntid.x;
	mov.u32 	%r21, %tid.x;
	mad.lo.s32 	%r22, %r19, %r20, %r21;
	mul.wide.s32 	%rd13, %r22, 48;
	add.s64 	%rd2, %rd11, %rd13;
	ld.global.v2.u32 	{%r1, %r2}, [%rd2];
	ld.global.v2.u32 	{%r3, %r4}, [%rd2+8];
	ld.global.v2.u32 	{%r5, %r7}, [%rd2+16];
	ld.global.v2.u32 	{%r23, %r24}, [%rd2+24];
	ld.global.f32 	%f1, [%rd2+32];
	ld.global.f64 	%fd1, [%rd2+40];
	st.local.v2.u32 	[%rd1+24], {%r23, %r24};
	st.local.f32 	[%rd1+32], %f1;
	st.local.f64 	[%rd1+40], %fd1;
	mul.lo.s32 	%r25, %r22, 81;
	mul.wide.s32 	%rd14, %r25, 4;
	add.s64 	%rd3, %rd10, %rd14;
	add.s64 	%rd4, %rd9, %rd14;
	add.s64 	%rd30, %rd3, 8;
	mov.b32 	%r97, -80;
$L__BB2_1:
	add.s32 	%r9, %r97, 81;
	cvt.u16.u32 	%rs2, %r97;
	add.s16 	%rs1, %rs2, 80;
	and.b16  	%rs3, %rs1, 255;
	mul.lo.s16 	%rs4, %rs3, 57;
	shr.u16 	%rs5, %rs4, 9;
	sub.s16 	%rs6, %rs1, %rs5;
	and.b16  	%rs7, %rs6, %rs5;
	and.b16  	%rs8, %rs7, 1;
	setp.eq.b16 	%p1, %rs8, 1;
	@%p1 bra 	$L__BB2_3;
	mov.b32 	%r27, 1;
	st.global.u32 	[%rd30+-8], %r27;
	bra.uni 	$L__BB2_4;
$L__BB2_3:
	mov.b32 	%r26, 0;
	st.global.u32 	[%rd30+-8], %r26;
$L__BB2_4:
	setp.eq.s32 	%p2, %r9, 81;
	@%p2 bra 	$L__BB2_15;
	cvt.u16.u32 	%rs9, %r9;
	mul.lo.s16 	%rs10, %rs9, 57;
	shr.u16 	%rs11, %rs10, 9;
	sub.s16 	%rs12, %rs9, %rs11;
	and.b16  	%rs13, %rs12, %rs11;
	and.b16  	%rs14, %rs13, 1;
	setp.eq.b16 	%p3, %rs14, 1;
	not.pred 	%p4, %p3;
	@%p4 bra 	$L__BB2_7;
	mov.b32 	%r28, 0;
	st.global.u32 	[%rd30+-4], %r28;
	bra.uni 	$L__BB2_8;
$L__BB2_7:
	mov.b32 	%r29, 1;
	st.global.u32 	[%rd30+-4], %r29;
$L__BB2_8:
	add.s16 	%rs15, %rs1, 2;
	and.b16  	%rs16, %rs15, 255;
	mul.lo.s16 	%rs17, %rs16, 57;
	shr.u16 	%rs18, %rs17, 9;
	sub.s16 	%rs19, %rs15, %rs18;
	and.b16  	%rs20, %rs19, %rs18;
	and.b16  	%rs21, %rs20, 1;
	setp.eq.b16 	%p5, %rs21, 1;
	not.pred 	%p6, %p5;
	@%p6 bra 	$L__BB2_10;
	mov.b32 	%r30, 0;
	st.global.u32 	[%rd30], %r30;
	bra.uni 	$L__BB2_11;
$L__BB2_10:
	mov.b32 	%r31, 1;
	st.global.u32 	[%rd30], %r31;
$L__BB2_11:
	add.s16 	%rs22, %rs1, 3;
	and.b16  	%rs23, %rs22, 255;
	mul.lo.s16 	%rs24, %rs23, 57;
	shr.u16 	%rs25, %rs24, 9;
	sub.s16 	%rs26, %rs22, %rs25;
	and.b16  	%rs27, %rs26, %rs25;
	and.b16  	%rs28, %rs27, 1;
	setp.eq.b16 	%p7, %rs28, 1;
	not.pred 	%p8, %p7;
	@%p8 bra 	$L__BB2_13;
	mov.b32 	%r32, 0;
	st.global.u32 	[%rd30+4], %r32;
	bra.uni 	$L__BB2_14;
$L__BB2_13:
	mov.b32 	%r33, 1;
	st.global.u32 	[%rd30+4], %r33;
$L__BB2_14:
	add.s32 	%r97, %r97, 4;
	add.s64 	%rd30, %rd30, 16;
	bra.uni 	$L__BB2_1;
$L__BB2_15:
	shr.u32 	%r34, %r2, 2;
	xor.b32  	%r35, %r34, %r2;
	shl.b32 	%r36, %r7, 4;
	shl.b32 	%r37, %r35, 1;
	xor.b32  	%r38, %r37, %r36;
	xor.b32  	%r39, %r38, %r35;
	xor.b32  	%r11, %r39, %r7;
	sub.s32 	%r40, %r1, %r11;
	and.b32  	%r41, %r40, 1;
	setp.eq.b32 	%p9, %r41, 1;
	not.pred 	%p10, %p9;
	@%p10 bra 	$L__BB2_17;
	shr.u32 	%r42, %r3, 2;
	xor.b32  	%r43, %r42, %r3;
	shl.b32 	%r44, %r11, 4;
	shl.b32 	%r45, %r43, 1;
	xor.b32  	%r46, %r45, %r44;
	xor.b32  	%r47, %r46, %r43;
	xor.b32  	%r48, %r47, %r11;
	add.s32 	%r49, %r48, %r1;
	shl.b32 	%r50, %r49, 3;
	and.b32  	%r98, %r50, 8;
	shr.u32 	%r51, %r4, 2;
	xor.b32  	%r52, %r51, %r4;
	st.local.v2.u32 	[%rd1+8], {%r7, %r11};
	shl.b32 	%r53, %r48, 4;
	shl.b32 	%r54, %r52, 1;
	xor.b32  	%r55, %r54, %r53;
	xor.b32  	%r56, %r55, %r52;
	xor.b32  	%r57, %r56, %r48;
	st.local.v2.u32 	[%rd1+16], {%r48, %r57};
	add.s32 	%r58, %r1, 1087311;
	st.local.v2.u32 	[%rd1], {%r58, %r5};
	add.s32 	%r59, %r57, %r58;
	shl.b32 	%r60, %r59, 1;
	and.b32  	%r61, %r60, 6;
	or.b32  	%r99, %r61, 1;
	bra.uni 	$L__BB2_18;
$L__BB2_17:
	shr.u32 	%r62, %r3, 2;
	xor.b32  	%r63, %r62, %r3;
	shl.b32 	%r64, %r11, 4;
	shl.b32 	%r65, %r63, 1;
	xor.b32  	%r66, %r65, %r64;
	xor.b32  	%r67, %r66, %r63;
	xor.b32  	%r68, %r67, %r11;
	xor.b32  	%r69, %r1, 2;
	add.s32 	%r70, %r68, %r69;
	shl.b32 	%r71, %r70, 1;
	and.b32  	%r72, %r71, 6;
	or.b32  	%r98, %r72, 1;
	shr.u32 	%r73, %r4, 2;
	xor.b32  	%r74, %r73, %r4;
	st.local.v2.u32 	[%rd1+8], {%r7, %r11};
	shl.b32 	%r75, %r68, 4;
	shl.b32 	%r76, %r74, 1;
	xor.b32  	%r77, %r76, %r75;
	xor.b32  	%r78, %r77, %r74;
	xor.b32  	%r79, %r78, %r68;
	st.local.v2.u32 	[%rd1+16], {%r68, %r79};
	add.s32 	%r80, %r1, 1087311;
	st.local.v2.u32 	[%rd1], {%r80, %r5};
	add.s32 	%r81, %r79, %r80;
	shl.b32 	%r82, %r81, 3;
	and.b32  	%r99, %r82, 8;
$L__BB2_18:
	add.u64 	%rd15, %SP, 8;
	add.u64 	%rd16, %SPL, 8;
	add.u64 	%rd17, %SP, 0;
	add.u64 	%rd18, %SPL, 0;
	mad.lo.s32 	%r83, %r98, 9, %r99;
	mul.wide.u32 	%rd19, %r83, 4;
	add.s64 	%rd20, %rd3, %rd19;
	mov.b32 	%r84, 2;
	st.global.u32 	[%rd20], %r84;
	{ // callseq 0, 0
	.param .b64 param0;
	st.param.b64 	[param0], 8;
	.param .b64 retval0;
	call.uni (retval0), 
	malloc, 
	(
	param0
	);
	ld.param.b64 	%rd21, [retval0];
	} // callseq 0
	st.u32 	[%rd21], %r98;
	st.u32 	[%rd21+4], %r99;
	{ // callseq 1, 0
	.param .b64 param0;
	st.param.b64 	[param0], 81;
	.param .b64 retval0;
	call.uni (retval0), 
	malloc, 
	(
	param0
	);
	ld.param.b64 	%rd23, [retval0];
	} // callseq 1
	{ // callseq 2, 0
	.param .b64 param0;
	st.param.b64 	[param0], 648;
	.param .b64 retval0;
	call.uni (retval0), 
	malloc, 
	(
	param0
	);
	ld.param.b64 	%rd25, [retval0];
	} // callseq 2
	mov.b32 	%r85, 0;
	st.local.u32 	[%rd18], %r85;
	ld.u32 	%r86, [%rd21];
	ld.u32 	%r87, [%rd21+4];
	st.local.v2.u32 	[%rd16], {%r86, %r87};
	mad.lo.s32 	%r88, %r86, 9, %r87;
	cvt.s64.s32 	%rd27, %r88;
	add.s64 	%rd28, %rd23, %rd27;
	mov.b16 	%rs29, 1;
	st.u8 	[%rd28], %rs29;
	st.u32 	[%rd25], %r86;
	st.u32 	[%rd25+4], %r87;
	{ // callseq 3, 0
	.param .b64 param0;
	st.param.b64 	[param0], %rd4;
	.param .b64 param1;
	st.param.b64 	[param1], %rd17;
	.param .b64 param2;
	st.param.b64 	[param2], %rd15;
	.param .b64 param3;
	st.param.b64 	[param3], %rd25;
	.param .b64 param4;
	st.param.b64 	[param4], %rd23;
	.param .b64 param5;
	st.param.b64 	[param5], %rd12;
	.param .b32 param6;
	st.param.b32 	[param6], 1;
	call.uni 
	_Z18visit_forward_cudaP9MAZE_PATHiRiPiS2_PbP17curandStateXORWOWb, 
	(
	param0, 
	param1, 
	param2, 
	param3, 
	param4, 
	param5, 
	param6
	);
	} // callseq 3
	{ // callseq 4, 0
	.param .b64 param0;
	st.param.b64 	[param0], %rd23;
	call.uni 
	free, 
	(
	param0
	);
	} // callseq 4
	{ // callseq 5, 0
	.param .b64 param0;
	st.param.b64 	[param0], %rd25;
	call.uni 
	free, 
	(
	param0
	);
	} // callseq 5
	ld.local.v2.u32 	{%r89, %r90}, [%rd1];
	ld.local.v2.u32 	{%r91, %r92}, [%rd1+8];
	ld.local.v2.u32 	{%r93, %r94}, [%rd1+16];
	ld.local.v2.u32 	{%r95, %r96}, [%rd1+24];
	ld.local.f32 	%f2, [%rd1+32];
	ld.local.f64 	%fd2, [%rd1+40];
	st.global.v2.u32 	[%rd2], {%r89, %r90};
	st.global.v2.u32 	[%rd2+8], {%r91, %r92};
	st.global.v2.u32 	[%rd2+16], {%r93, %r94};
	st.global.v2.u32 	[%rd2+24], {%r95, %r96};
	st.global.f32 	[%rd2+32], %f2;
	st.global.f64 	[%rd2+40], %fd2;
	ret;

}


// ===== COMPILED SASS (sm_100) =====

	.target	sm_100

	.elftype	@"ET_EXEC"


//--------------------- .note.nv.tkinfo           --------------------------
	.section	.note.nv.tkinfo,"",@"SHT_NOTE"
	.sectionflags	@"SHF_NOTE_NV_TKINFO"
	.tkinfo
        /*0018*/ 	.word	0x00000002
        /*0030*/ 	.string	""
        /*0030*/ 	.string	"ptxas"
        /*0030*/ 	.string	"Cuda compilation tools, release 13.0, V13.0.88"
        /*0030*/ 	.string	"Build cuda_13.0.r13.0/compiler.36424714_0"
        /*0030*/ 	.string	"-arch sm_100 -m 64 "



//--------------------- .note.nv.cuinfo           --------------------------
	.section	.note.nv.cuinfo,"",@"SHT_NOTE"
	.sectionflags	@"SHF_NOTE_NV_CUINFO"
        /*0018*/ 	.short	0x0002
        /*001a*/ 	.short	0x0064
        /*001c*/ 	.short	0x0082
	.zero		2


//--------------------- .nv.info                  --------------------------
	.section	.nv.info,"",@"SHT_CUDA_INFO"
	.align	4


	//----- nvinfo : EIATTR_REGCOUNT
	.align		4
        /*0000*/ 	.byte	0x04, 0x2f
        /*0002*/ 	.short	(.L_10 - .L_9)
	.align		4
.L_9:
        /*0004*/ 	.word	index@(_Z8init_rngP17curandStateXORWOWm)
        /*0008*/ 	.word	0x0000001f


	//----- nvinfo : EIATTR_FRAME_SIZE
	.align		4
.L_10:
        /*000c*/ 	.byte	0x04, 0x11
        /*000e*/ 	.short	(.L_12 - .L_11)
	.align		4
.L_11:
        /*0010*/ 	.word	index@(_Z8init_rngP17curandStateXORWOWm)
        /*0014*/ 	.word	0x00000000


	//----- nvinfo : EIATTR_REGCOUNT
	.align		4
.L_12:
        /*0018*/ 	.byte	0x04, 0x2f
        /*001a*/ 	.short	(.L_14 - .L_13)
	.align		4
.L_13:
        /*001c*/ 	.word	index@(_Z14generate_mazesP17curandStateXORWOWP9MAZE_PATH)
        /*0020*/ 	.word	0x00000022


	//----- nvinfo : EIATTR_FRAME_SIZE
	.align		4
.L_14:
        /*0024*/ 	.byte	0x04, 0x11
        /*0026*/ 	.short	(.L_16 - .L_15)
	.align		4
.L_15:
        /*0028*/ 	.word	index@($_Z14generate_mazesP17curandStateXORWOWP9MAZE_PATH$_Z18visit_forward_cudaP9MAZE_PATHiRiPiS2_PbP17curandStateXORWOWb)
        /*002c*/ 	.word	0x00000060


	//----- nvinfo : EIATTR_FRAME_SIZE
	.align		4
.L_16:
        /*0030*/ 	.byte	0x04, 0x11
        /*0032*/ 	.short	(.L_18 - .L_17)
	.align		4
.L_17:
        /*0034*/ 	.word	index@(_Z14generate_mazesP17curandStateXORWOWP9MAZE_PATH)
        /*0038*/ 	.word	0x00000060


	//----- nvinfo : EIATTR_MIN_STACK_SIZE
	.align		4
.L_18:
        /*003c*/ 	.byte	0x04, 0x12
        /*003e*/ 	.short	(.L_20 - .L_19)
	.align		4
.L_19:
        /*0040*/ 	.word	index@(_Z14generate_mazesP17curandStateXORWOWP9MAZE_PATH)
        /*0044*/ 	.word	0x00000060


	//----- nvinfo : EIATTR_MIN_STACK_SIZE
	.align		4
.L_20:
        /*0048*/ 	.byte	0x04, 0x12
        /*004a*/ 	.short	(.L_22 - .L_21)
	.align		4
.L_21:
        /*004c*/ 	.word	index@(_Z8init_rngP17curandStateXORWOWm)
        /*0050*/ 	.word	0x00000000
.L_22:


//--------------------- .nv.compat                --------------------------
	.section	.nv.compat,"",@"SHT_CUDA_COMPAT_INFO"
	.align	4
        /*0000*/ 	.byte	0x02, 0x09, 0x00, 0x00, 0x02, 0x02, 0x01, 0x00, 0x02, 0x05, 0x05, 0x00, 0x03, 0x07, 0x01, 0x01
        /*0010*/ 	.byte	0x02, 0x03, 0x00, 0x00, 0x02, 0x06, 0x01, 0x00, 0x04, 0x0b, 0x08, 0x00, 0x09, 0x00, 0x00, 0x00
        /*0020*/ 	.byte	0x00, 0x00, 0x00, 0x00


//--------------------- .nv.info._Z14generate_mazesP17curandStateXORWOWP9MAZE_PATH --------------------------
	.section	.nv.info._Z14generate_mazesP17curandStateXORWOWP9MAZE_PATH,"",@"SHT_CUDA_INFO"
	.sectionflags	@""
	.align	4


	//----- nvinfo : EIATTR_CUDA_API_VERSION
	.align		4
        /*0000*/ 	.byte	0x04, 0x37
        /*0002*/ 	.short	(.L_24 - .L_23)
.L_23:
        /*0004*/ 	.word	0x00000082


	//----- nvinfo : EIATTR_KPARAM_INFO
	.align		4
.L_24:
        /*0008*/ 	.byte	0x04, 0x17
        /*000a*/ 	.short	(.L_26 - .L_25)
.L_25:
        /*000c*/ 	.word	0x00000000
        /*0010*/ 	.short	0x0001
        /*0012*/ 	.short	0x0008
        /*0014*/ 	.byte	0x00, 0xf5, 0x21, 0x00


	//----- nvinfo : EIATTR_KPARAM_INFO
	.align		4
.L_26:
        /*0018*/ 	.byte	0x04, 0x17
        /*001a*/ 	.short	(.L_28 - .L_27)
.L_27:
        /*001c*/ 	.word	0x00000000
        /*0020*/ 	.short	0x0000
        /*0022*/ 	.short	0x0000
        /*0024*/ 	.byte	0x00, 0xf5, 0x21, 0x00


	//----- nvinfo : EIATTR_SPARSE_MMA_MASK
	.align		4
.L_28:
        /*0028*/ 	.byte	0x03, 0x50
        /*002a*/ 	.short	0x0000


	//----- nvinfo : EIATTR_MAXREG_COUNT
	.align		4
        /*002c*/ 	.byte	0x03, 0x1b
        /*002e*/ 	.short	0x00ff


	//----- nvinfo : EIATTR_EXTERNS
	.align		4
        /*0030*/ 	.byte	0x04, 0x0f
        /*0032*/ 	.short	(.L_30 - .L_29)


	//   ....[0]....
	.align		4
.L_29:
        /*0034*/ 	.word	index@(malloc)


	//   ....[1]....
	.align		4
        /*0038*/ 	.word	index@(free)


	//----- nvinfo : EIATTR_MERCURY_ISA_VERSION
	.align		4
.L_30:
        /*003c*/ 	.byte	0x03, 0x5f
        /*003e*/ 	.short	0x0101


	//----- nvinfo : EIATTR_VRC_CTA_INIT_COUNT
	.align		4
        /*0040*/ 	.byte	0x02, 0x4a
	.zero		1
	.zero		1


	//----- nvinfo : EIATTR_SYSCALL_OFFSETS
	.align		4
        /*0044*/ 	.byte	0x04, 0x46
        /*0046*/ 	.short	(.L_32 - .L_31)


	//   ....[0]....
.L_31:
        /*0048*/ 	.word	0x000009f0


	//   ....[1]....
        /*004c*/ 	.word	0x00000a80


	//   ....[2]....
        /*0050*/ 	.word	0x00000af0


	//   ....[3]....
        /*0054*/ 	.word	0x00000c80


	//   ....[4]....
        /*0058*/ 	.word	0x00000cd0


	//----- nvinfo : EIATTR_EXIT_INSTR_OFFSETS
	.align		4
.L_32:
        /*005c*/ 	.byte	0x04, 0x1c
        /*005e*/ 	.short	(.L_34 - .L_33)


	//   ....[0]....
.L_33:
        /*0060*/ 	.word	0x00000d80


	//----- nvinfo : EIATTR_CRS_STACK_SIZE
	.align		4
.L_34:
        /*0064*/ 	.byte	0x04, 0x1e
        /*0066*/ 	.short	(.L_36 - .L_35)
.L_35:
        /*0068*/ 	.word	0x00000000


	//----- nvinfo : EIATTR_CBANK_PARAM_SIZE
	.align		4
.L_36:
        /*006c*/ 	.byte	0x03, 0x19
        /*006e*/ 	.short	0x0010


	//----- nvinfo : EIATTR_PARAM_CBANK
	.align		4
        /*0070*/ 	.byte	0x04, 0x0a
        /*0072*/ 	.short	(.L_38 - .L_37)
	.align		4
.L_37:
        /*0074*/ 	.word	index@(.nv.constant0._Z14generate_mazesP17curandStateXORWOWP9MAZE_PATH)
        /*0078*/ 	.short	0x0380
        /*007a*/ 	.short	0x0010


	//----- nvinfo : EIATTR_SW_WAR
	.align		4
.L_38:
        /*007c*/ 	.byte	0x04, 0x36
        /*007e*/ 	.short	(.L_40 - .L_39)
.L_39:
        /*0080*/ 	.word	0x00000008
.L_40:


//--------------------- .nv.info._Z8init_rngP17curandStateXORWOWm --------------------------
	.section	.nv.info._Z8init_rngP17curandStateXORWOWm,"",@"SHT_CUDA_INFO"
	.sectionflags	@""
	.align	4


	//----- nvinfo : EIATTR_CUDA_API_VERSION
	.align		4
        /*0000*/ 	.byte	0x04, 0x37
        /*0002*/ 	.short	(.L_42 - .L_41)
.L_41:
        /*0004*/ 	.word	0x00000082


	//----- nvinfo : EIATTR_KPARAM_INFO
	.align		4
.L_42:
        /*0008*/ 	.byte	0x04, 0x17
        /*000a*/ 	.short	(.L_44 - .L_43)
.L_43:
        /*000c*/ 	.word	0x00000000
        /*0010*/ 	.short	0x0001
        /*0012*/ 	.short	0x0008
        /*0014*/ 	.byte	0x00, 0xf0, 0x21, 0x00


	//----- nvinfo : EIATTR_KPARAM_INFO
	.align		4
.L_44:
        /*0018*/ 	.byte	0x04, 0x17
        /*001a*/ 	.short	(.L_46 - .L_45)
.L_45:
        /*001c*/ 	.word	0x00000000
        /*0020*/ 	.short	0x0000
        /*0022*/ 	.short	0x0000
        /*0024*/ 	.byte	0x00, 0xf5, 0x21, 0x00


	//----- nvinfo : EIATTR_SPARSE_MMA_MASK
	.align		4
.L_46:
        /*0028*/ 	.byte	0x03, 0x50
        /*002a*/ 	.short	0x0000


	//----- nvinfo : EIATTR_MAXREG_COUNT
	.align		4
        /*002c*/ 	.byte	0x03, 0x1b
        /*002e*/ 	.short	0x00ff


	//----- nvinfo : EIATTR_MERCURY_ISA_VERSION
	.align		4
        /*0030*/ 	.byte	0x03, 0x5f
        /*0032*/ 	.short	0x0101


	//----- nvinfo : EIATTR_VRC_CTA_INIT_COUNT
	.align		4
        /*0034*/ 	.byte	0x02, 0x4a
	.zero		1
	.zero		1


	//----- nvinfo : EIATTR_EXIT_INSTR_OFFSETS
	.align		4
        /*0038*/ 	.byte	0x04, 0x1c
        /*003a*/ 	.short	(.L_48 - .L_47)


	//   ....[0]....
.L_47:
        /*003c*/ 	.word	0x00000ed0


	//----- nvinfo : EIATTR_CRS_STACK_SIZE
	.align		4
.L_48:
        /*0040*/ 	.byte	0x04, 0x1e
        /*0042*/ 	.short	(.L_50 - .L_49)
.L_49:
        /*0044*/ 	.word	0x00000000


	//----- nvinfo : EIATTR_CBANK_PARAM_SIZE
	.align		4
.L_50:
        /*0048*/ 	.byte	0x03, 0x19
        /*004a*/ 	.short	0x0010


	//----- nvinfo : EIATTR_PARAM_CBANK
	.align		4
        /*004c*/ 	.byte	0x04, 0x0a
        /*004e*/ 	.short	(.L_52 - .L_51)
	.align		4
.L_51:
        /*0050*/ 	.word	index@(.nv.constant0._Z8init_rngP17curandStateXORWOWm)
        /*0054*/ 	.short	0x0380
        /*0056*/ 	.short	0x0010


	//----- nvinfo : EIATTR_SW_WAR
	.align		4
.L_52:
        /*0058*/ 	.byte	0x04, 0x36
        /*005a*/ 	.short	(.L_54 - .L_53)
.L_53:
        /*005c*/ 	.word	0x00000008
.L_54:


//--------------------- .nv.callgraph             --------------------------
	.section	.nv.callgraph,"",@"SHT_CUDA_CALLGRAPH"
	.align	4
	.sectionentsize	8
	.align		4
        /*0000*/ 	.word	0x00000000
	.align		4
        /*0004*/ 	.word	0xffffffff
	.align		4
        /*0008*/ 	.word	index@(_Z14generate_mazesP17curandStateXORWOWP9MAZE_PATH)
	.align		4
        /*000c*/ 	.word	index@(free)
	.align		4
        /*0010*/ 	.word	index@(_Z14generate_mazesP17curandStateXORWOWP9MAZE_PATH)
	.align		4
        /*0014*/ 	.word	index@(malloc)
	.align		4
        /*0018*/ 	.word	0x00000000
	.align		4
        /*001c*/ 	.word	0xfffffffe
	.align		4
        /*0020*/ 	.word	0x00000000
	.align		4
        /*0024*/ 	.word	0xfffffffd
	.align		4
        /*0028*/ 	.word	0x00000000
	.align		4
        /*002c*/ 	.word	0xfffffffc


//--------------------- .nv.constant4             --------------------------
	.section	.nv.constant4,"a",@progbits
	.align	8
	.align		8
.nv.constant4:
        /*0000*/ 	.dword	malloc
	.align		8
        /*0008*/ 	.dword	free
	.align		8
        /*0010*/ 	.dword	precalc_xorwow_matrix
	.align		8
        /*0018*/ 	.dword	precalc_xorwow_offset_matrix
	.align		8
        /*0020*/ 	.dword	mrg32k3aM1
	.align		8
        /*0028*/ 	.dword	mrg32k3aM2
	.align		8
        /*0030*/ 	.dword	mrg32k3aM1SubSeq
	.align		8
        /*0038*/ 	.dword	mrg32k3aM2SubSeq
	.align		8
        /*0040*/ 	.dword	mrg32k3aM1Seq
	.align		8
        /*0048*/ 	.dword	mrg32k3aM2Seq


//--------------------- .nv.constant3             --------------------------
	.section	.nv.constant3,"a",@progbits
	.align	8
.nv.constant3:
	.type		__cr_lgamma_table,@object
	.size		__cr_lgamma_table,(.L_8 - __cr_lgamma_table)
__cr_lgamma_table:
        /*0000*/ 	.byte	0x00, 0x00, 0x00, 0x00, 0x00, 0x00, 0x00, 0x00, 0x00, 0x00, 0x00, 0x00, 0x00, 0x00, 0x00, 0x00
        /*0010*/ 	.byte	0xef, 0x39, 0xfa, 0xfe, 0x42, 0x2e, 0xe6, 0x3f, 0x02, 0x20, 0x2a, 0xfa, 0x0b, 0xab, 0xfc, 0x3f
        /*0020*/ 	.byte	0xf9, 0x2c, 0x92, 0x7c, 0xa7, 0x6c, 0x09, 0x40, 0xc9, 0x79, 0x44, 0x3c, 0x64, 0x26, 0x13, 0x40
        /*0030*/ 	.byte	0xca, 0x01, 0xcf, 0x3a, 0x27, 0x51, 0x1a, 0x40, 0x30, 0xcc, 0x2d, 0xf3, 0xe1, 0x0c, 0x21, 0x40
        /*0040*/ 	.byte	0x0d, 0xb7, 0xfc, 0x82, 0x8e, 0x35, 0x25, 0x40
.L_8:


//--------------------- .text._Z14generate_mazesP17curandStateXORWOWP9MAZE_PATH --------------------------
	.section	.text._Z14generate_mazesP17curandStateXORWOWP9MAZE_PATH,"ax",@progbits
	.align	128
        .global         _Z14generate_mazesP17curandStateXORWOWP9MAZE_PATH
        .type           _Z14generate_mazesP17curandStateXORWOWP9MAZE_PATH,@function
        .size           _Z14generate_mazesP17curandStateXORWOWP9MAZE_PATH,(.L_x_54 - _Z14generate_mazesP17curandStateXORWOWP9MAZE_PATH)
        .other          _Z14generate_mazesP17curandStateXORWOWP9MAZE_PATH,@"STO_CUDA_ENTRY STV_DEFAULT"
_Z14generate_mazesP17curandStateXORWOWP9MAZE_PATH:
.text._Z14generate_mazesP17curandStateXORWOWP9MAZE_PATH:
[----:B------:R-:W0:Y:S01]  /*0000*/  LDC R1, c[0x0][0x37c] ;  /* 0x0000df00ff017b82 */ /* 0x000e220000000800 */
[----:B------:R-:W1:Y:S07]  /*0010*/  S2R R0, SR_TID.X ;  /* 0x0000000000007919 */ /* 0x000e6e0000002100 */
[----:B------:R-:W1:Y:S01]  /*0020*/  S2UR UR4, SR_CTAID.X ;  /* 0x00000000000479c3 */ /* 0x000e620000002500 */
[----:B------:R-:W2:Y:S01]  /*0030*/  LDCU.64 UR36, c[0x0][0x358] ;  /* 0x00006b00ff2477ac */ /* 0x000ea20008000a00 */
[----:B0-----:R-:W-:-:S06]  /*0040*/  VIADD R1, R1, 0xffffffa0 ;  /* 0xffffffa001017836 */ /* 0x001fcc0000000000 */
[----:B------:R-:W1:Y:S08]  /*0050*/  LDC R5, c[0x0][0x360] ;  /* 0x0000d800ff057b82 */ /* 0x000e700000000800 */
[----:B------:R-:W0:Y:S08]  /*0060*/  LDC.64 R16, c[0x0][0x380] ;  /* 0x0000e000ff107b82 */ /* 0x000e300000000a00 */
[----:B------:R-:W3:Y:S01]  /*0070*/  LDC.64 R12, c[0x0][0x388] ;  /* 0x0000e200ff0c7b82 */ /* 0x000ee20000000a00 */
[----:B-1----:R-:W-:-:S04]  /*0080*/  IMAD R5, R5, UR4, R0 ;  /* 0x0000000405057c24 */ /* 0x002fc8000f8e0200 */
[----:B0-----:R-:W-:-:S05]  /*0090*/  IMAD.WIDE R16, R5, 0x30, R16 ;  /* 0x0000003005107825 */ /* 0x001fca00078e0210 */
[----:B--2---:R-:W2:Y:S04]  /*00a0*/  LDG.E.64 R2, desc[UR36][R16.64+0x18] ;  /* 0x0000182410027981 */ /* 0x004ea8000c1e1b00 */
[----:B------:R-:W4:Y:S04]  /*00b0*/  LDG.E.64 R6, desc[UR36][R16.64+0x28] ;  /* 0x0000282410067981 */ /* 0x000f28000c1e1b00 */
[----:B------:R-:W4:Y:S04]  /*00c0*/  LDG.E R4, desc[UR36][R16.64+0x20] ;  /* 0x0000202410047981 */ /* 0x000f28000c1e1900 */
[----:B------:R0:W5:Y:S04]  /*00d0*/  LDG.E.64 R8, desc[UR36][R16.64] ;  /* 0x0000002410087981 */ /* 0x000168000c1e1b00 */
[----:B------:R0:W5:Y:S04]  /*00e0*/  LDG.E.64 R14, desc[UR36][R16.64+0x8] ;  /* 0x00000824100e7981 */ /* 0x000168000c1e1b00 */
[----:B------:R0:W5:Y:S01]  /*00f0*/  LDG.E.64 R10, desc[UR36][R16.64+0x10] ;  /* 0x00001024100a7981 */ /* 0x000162000c1e1b00 */
[----:B------:R-:W1:Y:S01]  /*0100*/  LDCU UR4, c[0x0][0x2f8] ;  /* 0x00005f00ff0477ac */ /* 0x000e620008000800 */
[----:B------:R-:W-:-:S02]  /*0110*/  IMAD R26, R5, 0x51, RZ ;  /* 0x00000051051a7824 */ /* 0x000fc400078e02ff */
[----:B------:R-:W-:Y:S02]  /*0120*/  IMAD.MOV.U32 R0, RZ, RZ, -0x50 ;  /* 0xffffffb0ff007424 */ /* 0x000fe400078e00ff */
[----:B---3--:R-:W-:-:S03]  /*0130*/  IMAD.WIDE R26, R26, 0x4, R12 ;  /* 0x000000041a1a7825 */ /* 0x008fc600078e020c */
[----:B------:R-:W-:-:S05]  /*0140*/  IADD3 R12, P0, PT, R26, 0x8, RZ ;  /* 0x000000081a0c7810 */ /* 0x000fca0007f1e0ff */
[----:B------:R-:W-:Y:S02]  /*0150*/  IMAD.X R13, RZ, RZ, R27, P0 ;  /* 0x000000ffff0d7224 */ /* 0x000fe400000e061b */
[----:B-1----:R-:W-:-:S04]  /*0160*/  VIADD R24, R1, UR4 ;  /* 0x0000000401187c36 */ /* 0x002fc80008000000 */
[----:B------:R-:W-:Y:S01]  /*0170*/  VIADD R25, R24, 0x10 ;  /* 0x0000001018197836 */ /* 0x000fe20000000000 */
[----:B--2---:R0:W-:Y:S04]  /*0180*/  STL.64 [R1+0x28], R2 ;  /* 0x0000280201007387 */ /* 0x0041e80000100a00 */
[----:B----4-:R0:W-:Y:S04]  /*0190*/  STL.64 [R1+0x38], R6 ;  /* 0x0000380601007387 */ /* 0x0101e80000100a00 */
[----:B------:R0:W-:Y:S02]  /*01a0*/  STL [R1+0x30], R4 ;  /* 0x0000300401007387 */ /* 0x0001e40000100800 */
.L_x_1:
[C---:B01----:R-:W-:Y:S02]  /*01b0*/  VIADD R2, R0.reuse, 0x50 ;  /* 0x0000005000027836 */ /* 0x043fe40000000000 */
[----:B------:R-:W-:-:S03]  /*01c0*/  VIADD R4, R0, 0x51 ;  /* 0x0000005100047836 */ /* 0x000fc60000000000 */
[----:B------:R-:W-:-:S05]  /*01d0*/  LOP3.LUT R3, R2, 0xff, RZ, 0xc0, !PT ;  /* 0x000000ff02037812 */ /* 0x000fca00078ec0ff */
[----:B------:R-:W-:-:S05]  /*01e0*/  IMAD R3, R3, 0x39, RZ ;  /* 0x0000003903037824 */ /* 0x000fca00078e02ff */
[----:B------:R-:W-:-:S05]  /*01f0*/  SHF.R.U32.HI R3, RZ, 0x9, R3 ;  /* 0x00000009ff037819 */ /* 0x000fca0000011603 */
[----:B------:R-:W-:-:S05]  /*0200*/  IMAD.MOV R5, RZ, RZ, -R3 ;  /* 0x000000ffff057224 */ /* 0x000fca00078e0a03 */
[----:B------:R-:W-:-:S05]  /*0210*/  PRMT R5, R5, 0x7710, RZ ;  /* 0x0000771005057816 */ /* 0x000fca00000000ff */
[----:B------:R-:W-:-:S05]  /*0220*/  IMAD.IADD R2, R2, 0x1, R5 ;  /* 0x0000000102027824 */ /* 0x000fca00078e0205 */
[----:B------:R-:W-:Y:S01]  /*0230*/  LOP3.LUT R2, R2, 0x1, R3, 0x80, !PT ;  /* 0x0000000102027812 */ /* 0x000fe200078e8003 */
[----:B------:R-:W-:-:S03]  /*0240*/  IMAD.MOV.U32 R3, RZ, RZ, R13 ;  /* 0x000000ffff037224 */ /* 0x000fc600078e000d */
[----:B------:R-:W-:Y:S01]  /*0250*/  ISETP.NE.U32.AND P0, PT, R2, 0x1, PT ;  /* 0x000000010200780c */ /* 0x000fe20003f05070 */
[----:B------:R-:W-:-:S12]  /*0260*/  IMAD.MOV.U32 R2, RZ, RZ, R12 ;  /* 0x000000ffff027224 */ /* 0x000fd800078e000c */
[----:B------:R-:W-:-:S05]  /*0270*/  @P0 IMAD.MOV.U32 R5, RZ, RZ, 0x1 ;  /* 0x00000001ff050424 */ /* 0x000fca00078e00ff */
[----:B------:R0:W-:Y:S04]  /*0280*/  @P0 STG.E desc[UR36][R2.64+-0x8], R5 ;  /* 0xfffff80502000986 */ /* 0x0001e8000c101924 */
[----:B------:R0:W-:Y:S01]  /*0290*/  @!P0 STG.E desc[UR36][R2.64+-0x8], RZ ;  /* 0xfffff8ff02008986 */ /* 0x0001e2000c101924 */
[----:B------:R-:W-:-:S13]  /*02a0*/  ISETP.NE.AND P0, PT, R4, 0x51, PT ;  /* 0x000000510400780c */ /* 0x000fda0003f05270 */
[----:B0-----:R-:W-:Y:S05]  /*02b0*/  @!P0 BRA `(.L_x_0) ;  /* 0x0000000000a08947 */ /* 0x001fea0003800000 */
[----:B------:R-:W-:Y:S01]  /*02c0*/  VIADD R6, R0, 0x52 ;  /* 0x0000005200067836 */ /* 0x000fe20000000000 */
[----:B------:R-:W-:Y:S01]  /*02d0*/  PRMT R7, R4, 0x9910, RZ ;  /* 0x0000991004077816 */ /* 0x000fe200000000ff */
[C---:B------:R-:W-:Y:S02]  /*02e0*/  VIADD R5, R0.reuse, 0x53 ;  /* 0x0000005300057836 */ /* 0x040fe40000000000 */
[----:B------:R-:W-:Y:S01]  /*02f0*/  VIADD R0, R0, 0x4 ;  /* 0x0000000400007836 */ /* 0x000fe20000000000 */
[----:B------:R-:W-:Y:S01]  /*0300*/  LOP3.LUT R12, R6, 0xff, RZ, 0xc0, !PT ;  /* 0x000000ff060c7812 */ /* 0x000fe200078ec0ff */
[----:B------:R-:W-:Y:S01]  /*0310*/  IMAD R7, R7, 0x39, RZ ;  /* 0x0000003907077824 */ /* 0x000fe200078e02ff */
[----:B------:R-:W-:-:S03]  /*0320*/  LOP3.LUT R13, R5, 0xff, RZ, 0xc0, !PT ;  /* 0x000000ff050d7812 */ /* 0x000fc600078ec0ff */
[----:B------:R-:W-:Y:S01]  /*0330*/  IMAD R12, R12, 0x39, RZ ;  /* 0x000000390c0c7824 */ /* 0x000fe200078e02ff */
[----:B------:R-:W-:Y:S01]  /*0340*/  LOP3.LUT R19, R7, 0xffff, RZ, 0xc0, !PT ;  /* 0x0000ffff07137812 */ /* 0x000fe200078ec0ff */
[----:B------:R-:W-:-:S03]  /*0350*/  IMAD R18, R13, 0x39, RZ ;  /* 0x000000390d127824 */ /* 0x000fc600078e02ff */
[----:B------:R-:W-:Y:S02]  /*0360*/  SHF.R.U32.HI R13, RZ, 0x9, R12 ;  /* 0x00000009ff0d7819 */ /* 0x000fe4000001160c */
[----:B------:R-:W-:Y:S02]  /*0370*/  SHF.R.U32.HI R7, RZ, 0x9, R18 ;  /* 0x00000009ff077819 */ /* 0x000fe40000011612 */
[----:B------:R-:W-:Y:S01]  /*0380*/  SHF.R.U32.HI R12, RZ, 0x9, R19 ;  /* 0x00000009ff0c7819 */ /* 0x000fe20000011613 */
[----:B------:R-:W-:Y:S02]  /*0390*/  IMAD.MOV R21, RZ, RZ, -R13 ;  /* 0x000000ffff157224 */ /* 0x000fe400078e0a0d */
[----:B------:R-:W-:Y:S02]  /*03a0*/  IMAD.MOV R18, RZ, RZ, -R7 ;  /* 0x000000ffff127224 */ /* 0x000fe400078e0a07 */
[----:B------:R-:W-:Y:S01]  /*03b0*/  IMAD.MOV R19, RZ, RZ, -R12 ;  /* 0x000000ffff137224 */ /* 0x000fe200078e0a0c */
[----:B------:R-:W-:-:S02]  /*03c0*/  PRMT R21, R21, 0x7710, RZ ;  /* 0x0000771015157816 */ /* 0x000fc400000000ff */
[----:B------:R-:W-:Y:S02]  /*03d0*/  PRMT R18, R18, 0x7710, RZ ;  /* 0x0000771012127816 */ /* 0x000fe400000000ff */
[----:B------:R-:W-:Y:S01]  /*03e0*/  PRMT R19, R19, 0x7710, RZ ;  /* 0x0000771013137816 */ /* 0x000fe200000000ff */
[----:B------:R-:W-:Y:S02]  /*03f0*/  IMAD.IADD R6, R6, 0x1, R21 ;  /* 0x0000000106067824 */ /* 0x000fe400078e0215 */
[----:B------:R-:W-:Y:S02]  /*0400*/  IMAD.IADD R18, R5, 0x1, R18 ;  /* 0x0000000105127824 */ /* 0x000fe400078e0212 */
[----:B------:R-:W-:Y:S01]  /*0410*/  IMAD.IADD R5, R4, 0x1, R19 ;  /* 0x0000000104057824 */ /* 0x000fe200078e0213 */
[----:B------:R-:W-:Y:S02]  /*0420*/  LOP3.LUT R6, R6, 0x1, R13, 0x80, !PT ;  /* 0x0000000106067812 */ /* 0x000fe400078e800d */
[----:B------:R-:W-:-:S02]  /*0430*/  LOP3.LUT R18, R18, 0x1, R7, 0x80, !PT ;  /* 0x0000000112127812 */ /* 0x000fc400078e8007 */
[----:B------:R-:W-:Y:S02]  /*0440*/  ISETP.NE.U32.AND P1, PT, R6, 0x1, PT ;  /* 0x000000010600780c */ /* 0x000fe40003f25070 */
[----:B------:R-:W-:Y:S02]  /*0450*/  ISETP.NE.U32.AND P2, PT, R18, 0x1, PT ;  /* 0x000000011200780c */ /* 0x000fe40003f45070 */
[----:B------:R-:W-:-:S04]  /*0460*/  LOP3.LUT R5, R5, 0x1, R12, 0x80, !PT ;  /* 0x0000000105057812 */ /* 0x000fc800078e800c */
[----:B------:R-:W-:-:S05]  /*0470*/  ISETP.NE.U32.AND P0, PT, R5, 0x1, PT ;  /* 0x000000010500780c */ /* 0x000fca0003f05070 */
[----:B------:R-:W-:Y:S01]  /*0480*/  @P1 IMAD.MOV.U32 R7, RZ, RZ, 0x1 ;  /* 0x00000001ff071424 */ /* 0x000fe200078e00ff */
[----:B------:R1:W-:Y:S01]  /*0490*/  @!P1 STG.E desc[UR36][R2.64], RZ ;  /* 0x000000ff02009986 */ /* 0x0003e2000c101924 */
[----:B------:R-:W-:-:S03]  /*04a0*/  @P2 IMAD.MOV.U32 R19, RZ, RZ, 0x1 ;  /* 0x00000001ff132424 */ /* 0x000fc600078e00ff */
[----:B------:R1:W-:Y:S03]  /*04b0*/  @!P2 STG.E desc[UR36][R2.64+0x4], RZ ;  /* 0x000004ff0200a986 */ /* 0x0003e6000c101924 */
[----:B------:R-:W-:Y:S01]  /*04c0*/  @P0 IMAD.MOV.U32 R5, RZ, RZ, 0x1 ;  /* 0x00000001ff050424 */ /* 0x000fe200078e00ff */
[----:B------:R1:W-:Y:S04]  /*04d0*/  @P1 STG.E desc[UR36][R2.64], R7 ;  /* 0x0000000702001986 */ /* 0x0003e8000c101924 */
[----:B------:R1:W-:Y:S04]  /*04e0*/  @P2 STG.E desc[UR36][R2.64+0x4], R19 ;  /* 0x0000041302002986 */ /* 0x0003e8000c101924 */
[----:B------:R1:W-:Y:S04]  /*04f0*/  @!P0 STG.E desc[UR36][R2.64+-0x4], RZ ;  /* 0xfffffcff02008986 */ /* 0x0003e8000c101924 */
[----:B------:R1:W-:Y:S01]  /*0500*/  @P0 STG.E desc[UR36][R2.64+-0x4], R5 ;  /* 0xfffffc0502000986 */ /* 0x0003e2000c101924 */
[----:B------:R-:W-:-:S05]  /*0510*/  IADD3 R12, P0, PT, R2, 0x10, RZ ;  /* 0x00000010020c7810 */ /* 0x000fca0007f1e0ff */
[----:B------:R-:W-:Y:S01]  /*0520*/  IMAD.X R13, RZ, RZ, R3, P0 ;  /* 0x000000ffff0d7224 */ /* 0x000fe200000e0603 */
[----:B------:R-:W-:Y:S07]  /*0530*/  BRA `(.L_x_1) ;  /* 0xfffffffc001c7947 */ /* 0x000fee000383ffff */
.L_x_0:
[----:B-----5:R-:W-:Y:S01]  /*0540*/  SHF.R.U32.HI R0, RZ, 0x2, R9 ;  /* 0x00000002ff007819 */ /* 0x020fe20000011609 */
[----:B------:R-:W-:Y:S01]  /*0550*/  IMAD.SHL.U32 R3, R11, 0x10, RZ ;  /* 0x000000100b037824 */ /* 0x000fe200078e00ff */
[----:B------:R-:W-:Y:S02]  /*0560*/  BSSY.RECONVERGENT B0, `(.L_x_2) ;  /* 0x000003e000007945 */ /* 0x000fe40003800200 */
[----:B------:R-:W-:-:S05]  /*0570*/  LOP3.LUT R0, R0, R9, RZ, 0x3c, !PT ;  /* 0x0000000900007212 */ /* 0x000fca00078e3cff */
[----:B------:R-:W-:-:S05]  /*0580*/  IMAD.SHL.U32 R2, R0, 0x2, RZ ;  /* 0x0000000200027824 */ /* 0x000fca00078e00ff */
[----:B------:R-:W-:-:S04]  /*0590*/  LOP3.LUT R2, R0, R2, R3, 0x96, !PT ;  /* 0x0000000200027212 */ /* 0x000fc800078e9603 */
[----:B------:R-:W-:-:S05]  /*05a0*/  LOP3.LUT R3, R2, R11, RZ, 0x3c, !PT ;  /* 0x0000000b02037212 */ /* 0x000fca00078e3cff */
[----:B------:R-:W-:-:S05]  /*05b0*/  IMAD.IADD R0, R8, 0x1, -R3 ;  /* 0x0000000108007824 */ /* 0x000fca00078e0a03 */
[----:B------:R-:W-:-:S04]  /*05c0*/  LOP3.LUT R0, R0, 0x1, RZ, 0xc0, !PT ;  /* 0x0000000100007812 */ /* 0x000fc800078ec0ff */
[----:B------:R-:W-:-:S13]  /*05d0*/  ISETP.NE.U32.AND P0, PT, R0, 0x1, PT ;  /* 0x000000010000780c */ /* 0x000fda0003f05070 */
[----:B------:R-:W-:Y:S05]  /*05e0*/  @P0 BRA `(.L_x_3) ;  /* 0x0000000000680947 */ /* 0x000fea0003800000 */
[----:B------:R-:W-:Y:S01]  /*05f0*/  SHF.R.U32.HI R5, RZ, 0x2, R14 ;  /* 0x00000002ff057819 */ /* 0x000fe2000001160e */
[----:B------:R-:W-:Y:S01]  /*0600*/  IMAD.SHL.U32 R0, R3, 0x10, RZ ;  /* 0x0000001003007824 */ /* 0x000fe200078e00ff */
[----:B------:R-:W-:Y:S01]  /*0610*/  SHF.R.U32.HI R4, RZ, 0x2, R15 ;  /* 0x00000002ff047819 */ /* 0x000fe2000001160f */
[----:B------:R-:W-:Y:S01]  /*0620*/  IMAD.MOV.U32 R7, RZ, RZ, R10 ;  /* 0x000000ffff077224 */ /* 0x000fe200078e000a */
[----:B------:R-:W-:Y:S01]  /*0630*/  LOP3.LUT R5, R5, R14, RZ, 0x3c, !PT ;  /* 0x0000000e05057212 */ /* 0x000fe200078e3cff */
[----:B------:R-:W-:Y:S01]  /*0640*/  VIADD R6, R8, 0x10974f ;  /* 0x0010974f08067836 */ /* 0x000fe20000000000 */
[----:B------:R-:W-:-:S03]  /*0650*/  LOP3.LUT R15, R4, R15, RZ, 0x3c, !PT ;  /* 0x0000000f040f7212 */ /* 0x000fc600078e3cff */
[C---:B------:R-:W-:Y:S01]  /*0660*/  IMAD.SHL.U32 R2, R5.reuse, 0x2, RZ ;  /* 0x0000000205027824 */ /* 0x040fe200078e00ff */
[----:B------:R0:W-:Y:S04]  /*0670*/  STL.64 [R1+0x10], R6 ;  /* 0x0000100601007387 */ /* 0x0001e80000100a00 */
[----:B------:R-:W-:Y:S01]  /*0680*/  LOP3.LUT R0, R5, R2, R0, 0x96, !PT ;  /* 0x0000000205007212 */ /* 0x000fe200078e9600 */
[----:B------:R-:W-:-:S03]  /*0690*/  IMAD.SHL.U32 R2, R15, 0x2, RZ ;  /* 0x000000020f027824 */ /* 0x000fc600078e00ff */
[----:B------:R-:W-:-:S05]  /*06a0*/  LOP3.LUT R4, R0, R3, RZ, 0x3c, !PT ;  /* 0x0000000300047212 */ /* 0x000fca00078e3cff */
[----:B------:R-:W-:-:S05]  /*06b0*/  IMAD.SHL.U32 R0, R4, 0x10, RZ ;  /* 0x0000001004007824 */ /* 0x000fca00078e00ff */
[----:B------:R-:W-:Y:S01]  /*06c0*/  LOP3.LUT R5, R15, R2, R0, 0x96, !PT ;  /* 0x000000020f057212 */ /* 0x000fe200078e9600 */
[----:B------:R-:W-:Y:S02]  /*06d0*/  IMAD.MOV.U32 R2, RZ, RZ, R11 ;  /* 0x000000ffff027224 */ /* 0x000fe400078e000b */
[----:B------:R-:W-:Y:S01]  /*06e0*/  IMAD.IADD R0, R8, 0x1, R4 ;  /* 0x0000000108007824 */ /* 0x000fe200078e0204 */
[----:B------:R-:W-:Y:S02]  /*06f0*/  LOP3.LUT R5, R5, R4, RZ, 0x3c, !PT ;  /* 0x0000000405057212 */ /* 0x000fe400078e3cff */
[----:B------:R0:W-:Y:S01]  /*0700*/  STL.64 [R1+0x18], R2 ;  /* 0x0000180201007387 */ /* 0x0001e20000100a00 */
[----:B------:R-:W-:Y:S02]  /*0710*/  IMAD.SHL.U32 R0, R0, 0x8, RZ ;  /* 0x0000000800007824 */ /* 0x000fe400078e00ff */
[----:B------:R-:W-:Y:S01]  /*0720*/  IMAD.IADD R9, R5, 0x1, R6 ;  /* 0x0000000105097824 */ /* 0x000fe200078e0206 */
[----:B------:R0:W-:Y:S02]  /*0730*/  STL.64 [R1+0x20], R4 ;  /* 0x0000200401007387 */ /* 0x0001e40000100a00 */
[----:B------:R-:W-:Y:S01]  /*0740*/  LOP3.LUT R19, R0, 0x8, RZ, 0xc0, !PT ;  /* 0x0000000800137812 */ /* 0x000fe200078ec0ff */
[----:B------:R-:W-:-:S05]  /*0750*/  IMAD.SHL.U32 R9, R9, 0x2, RZ ;  /* 0x0000000209097824 */ /* 0x000fca00078e00ff */
[----:B------:R-:W-:-:S04]  /*0760*/  LOP3.LUT R9, R9, 0x6, RZ, 0xc0, !PT ;  /* 0x0000000609097812 */ /* 0x000fc800078ec0ff */
[----:B------:R-:W-:Y:S01]  /*0770*/  LOP3.LUT R18, R9, 0x1, RZ, 0xfc, !PT ;  /* 0x0000000109127812 */ /* 0x000fe200078efcff */
[----:B0-----:R-:W-:Y:S06]  /*0780*/  BRA `(.L_x_4) ;  /* 0x00000000006c7947 */ /* 0x001fec0003800000 */
.L_x_3:
[----:B------:R-:W-:Y:S01]  /*0790*/  SHF.R.U32.HI R5, RZ, 0x2, R14 ;  /* 0x00000002ff057819 */ /* 0x000fe2000001160e */
[----:B------:R-:W-:Y:S01]  /*07a0*/  IMAD.SHL.U32 R0, R3, 0x10, RZ ;  /* 0x0000001003007824 */ /* 0x000fe200078e00ff */
[----:B------:R-:W-:Y:S01]  /*07b0*/  SHF.R.U32.HI R4, RZ, 0x2, R15 ;  /* 0x00000002ff047819 */ /* 0x000fe2000001160f */
[----:B------:R-:W-:Y:S01]  /*07c0*/  IMAD.MOV.U32 R13, RZ, RZ, R3 ;  /* 0x000000ffff0d7224 */ /* 0x000fe200078e0003 */
[----:B------:R-:W-:Y:S01]  /*07d0*/  LOP3.LUT R5, R5, R14, RZ, 0x3c, !PT ;  /* 0x0000000e05057212 */ /* 0x000fe200078e3cff */
[----:B------:R-:W-:Y:S01]  /*07e0*/  IMAD.MOV.U32 R12, RZ, RZ, R11 ;  /* 0x000000ffff0c7224 */ /* 0x000fe200078e000b */
[----:B------:R-:W-:Y:S01]  /*07f0*/  LOP3.LUT R4, R4, R15, RZ, 0x3c, !PT ;  /* 0x0000000f04047212 */ /* 0x000fe200078e3cff */
[----:B------:R-:W-:Y:S02]  /*0800*/  IMAD.MOV.U32 R7, RZ, RZ, R10 ;  /* 0x000000ffff077224 */ /* 0x000fe400078e000a */
[----:B------:R-:W-:Y:S01]  /*0810*/  IMAD.SHL.U32 R2, R5, 0x2, RZ ;  /* 0x0000000205027824 */ /* 0x000fe200078e00ff */
[----:B------:R0:W-:Y:S01]  /*0820*/  STL.64 [R1+0x18], R12 ;  /* 0x0000180c01007387 */ /* 0x0001e20000100a00 */
[----:B------:R-:W-:-:S03]  /*0830*/  VIADD R6, R8, 0x10974f ;  /* 0x0010974f08067836 */ /* 0x000fc60000000000 */
[----:B------:R-:W-:Y:S01]  /*0840*/  LOP3.LUT R2, R5, R2, R0, 0x96, !PT ;  /* 0x0000000205027212 */ /* 0x000fe200078e9600 */
[----:B------:R-:W-:Y:S01]  /*0850*/  IMAD.SHL.U32 R0, R4, 0x2, RZ ;  /* 0x0000000204007824 */ /* 0x000fe200078e00ff */
[----:B------:R0:W-:Y:S02]  /*0860*/  STL.64 [R1+0x10], R6 ;  /* 0x0000100601007387 */ /* 0x0001e40000100a00 */
[----:B------:R-:W-:-:S05]  /*0870*/  LOP3.LUT R2, R2, R3, RZ, 0x3c, !PT ;  /* 0x0000000302027212 */ /* 0x000fca00078e3cff */
[----:B------:R-:W-:-:S05]  /*0880*/  IMAD.SHL.U32 R5, R2, 0x10, RZ ;  /* 0x0000001002057824 */ /* 0x000fca00078e00ff */
[----:B------:R-:W-:Y:S02]  /*0890*/  LOP3.LUT R3, R4, R0, R5, 0x96, !PT ;  /* 0x0000000004037212 */ /* 0x000fe400078e9605 */
[----:B------:R-:W-:Y:S02]  /*08a0*/  LOP3.LUT R5, R8, 0x2, RZ, 0x3c, !PT ;  /* 0x0000000208057812 */ /* 0x000fe400078e3cff */
[----:B------:R-:W-:-:S03]  /*08b0*/  LOP3.LUT R3, R3, R2, RZ, 0x3c, !PT ;  /* 0x0000000203037212 */ /* 0x000fc600078e3cff */
[----:B------:R-:W-:Y:S02]  /*08c0*/  IMAD.IADD R5, R2, 0x1, R5 ;  /* 0x0000000102057824 */ /* 0x000fe400078e0205 */
[----:B------:R0:W-:Y:S01]  /*08d0*/  STL.64 [R1+0x20], R2 ;  /* 0x0000200201007387 */ /* 0x0001e20000100a00 */
[----:B------:R-:W-:Y:S02]  /*08e0*/  IMAD.IADD R18, R3, 0x1, R6 ;  /* 0x0000000103127824 */ /* 0x000fe400078e0206 */
[----:B------:R-:W-:Y:S02]  /*08f0*/  IMAD.SHL.U32 R5, R5, 0x2, RZ ;  /* 0x0000000205057824 */ /* 0x000fe400078e00ff */
[----:B------:R-:W-:-:S03]  /*0900*/  IMAD.SHL.U32 R18, R18, 0x8, RZ ;  /* 0x0000000812127824 */ /* 0x000fc600078e00ff */
[----:B------:R-:W-:Y:S02]  /*0910*/  LOP3.LUT R5, R5, 0x6, RZ, 0xc0, !PT ;  /* 0x0000000605057812 */ /* 0x000fe400078ec0ff */
[----:B------:R-:W-:Y:S02]  /*0920*/  LOP3.LUT R18, R18, 0x8, RZ, 0xc0, !PT ;  /* 0x0000000812127812 */ /* 0x000fe400078ec0ff */
[----:B0-----:R-:W-:-:S07]  /*0930*/  LOP3.LUT R19, R5, 0x1, RZ, 0xfc, !PT ;  /* 0x0000000105137812 */ /* 0x001fce00078efcff */
.L_x_4:
[----:B------:R-:W-:Y:S05]  /*0940*/  BSYNC.RECONVERGENT B0 ;  /* 0x0000000000007941 */ /* 0x000fea0003800200 */
.L_x_2:
[----:B------:R-:W-:Y:S01]  /*0950*/  IMAD R9, R19, 0x9, R18 ;  /* 0x0000000913097824 */ /* 0x000fe200078e0212 */
[----:B------:R-:W-:Y:S01]  /*0960*/  MOV R2, 0x0 ;  /* 0x0000000000027802 */ /* 0x000fe20000000f00 */
[----:B------:R-:W-:Y:S02]  /*0970*/  IMAD.MOV.U32 R3, RZ, RZ, 0x2 ;  /* 0x00000002ff037424 */ /* 0x000fe400078e00ff */
[----:B------:R-:W-:Y:S01]  /*0980*/  IMAD.WIDE.U32 R8, R9, 0x4, R26 ;  /* 0x0000000409087825 */ /* 0x000fe200078e001a */
[----:B------:R0:W1:Y:S03]  /*0990*/  LDC.64 R6, c[0x4][R2] ;  /* 0x0100000002067b82 */ /* 0x0000660000000a00 */
[----:B------:R-:W-:Y:S01]  /*09a0*/  VIADD R23, R24, 0x8 ;  /* 0x0000000818177836 */ /* 0x000fe20000000000 */
[----:B------:R0:W-:Y:S01]  /*09b0*/  STG.E desc[UR36][R8.64], R3 ;  /* 0x0000000308007986 */ /* 0x0001e2000c101924 */
[----:B------:R-:W-:-:S02]  /*09c0*/  IMAD.MOV.U32 R4, RZ, RZ, 0x8 ;  /* 0x00000008ff047424 */ /* 0x000fc400078e00ff */
[----:B------:R-:W-:-:S07]  /*09d0*/  IMAD.MOV.U32 R5, RZ, RZ, RZ ;  /* 0x000000ffff057224 */ /* 0x000fce00078e00ff */
[----:B------:R-:W-:-:S07]  /*09e0*/  LEPC R20, `(.L_x_5) ;  /* 0x000000001014794e */ /* 0x000fce0000000000 */
[----:B01----:R-:W-:Y:S05]  /*09f0*/  CALL.ABS.NOINC R6 ;  /* 0x0000000006007343 */ /* 0x003fea0003c00000 */
.L_x_5:
[----:B------:R-:W-:Y:S01]  /*0a00*/  IMAD.MOV.U32 R28, RZ, RZ, R4 ;  /* 0x000000ffff1c7224 */ /* 0x000fe200078e0004 */
[----:B------:R0:W1:Y:S01]  /*0a10*/  LDC.64 R6, c[0x4][R2] ;  /* 0x0100000002067b82 */ /* 0x0000620000000a00 */
[----:B------:R-:W-:Y:S02]  /*0a20*/  IMAD.MOV.U32 R29, RZ, RZ, R5 ;  /* 0x000000ffff1d7224 */ /* 0x000fe400078e0005 */
[----:B------:R-:W-:Y:S02]  /*0a30*/  IMAD.MOV.U32 R4, RZ, RZ, 0x51 ;  /* 0x00000051ff047424 */ /* 0x000fe400078e00ff */
[----:B------:R-:W-:Y:S01]  /*0a40*/  IMAD.MOV.U32 R5, RZ, RZ, RZ ;  /* 0x000000ffff057224 */ /* 0x000fe200078e00ff */
[----:B------:R0:W-:Y:S04]  /*0a50*/  ST.E desc[UR36][R28.64], R19 ;  /* 0x000000131c007985 */ /* 0x0001e8000c101924 */
[----:B------:R0:W-:Y:S02]  /*0a60*/  ST.E desc[UR36][R28.64+0x4], R18 ;  /* 0x000004121c007985 */ /* 0x0001e4000c101924 */
[----:B------:R-:W-:-:S07]  /*0a70*/  LEPC R20, `(.L_x_6) ;  /* 0x000000001014794e */ /* 0x000fce0000000000 */
[----:B01----:R-:W-:Y:S05]  /*0a80*/  CALL.ABS.NOINC R6 ;  /* 0x0000000006007343 */ /* 0x003fea0003c00000 */
.L_x_6:
[----:B------:R-:W0:Y:S01]  /*0a90*/  LDC.64 R2, c[0x4][R2] ;  /* 0x0100000002027b82 */ /* 0x000e220000000a00 */
[----:B------:R-:W-:Y:S02]  /*0aa0*/  IMAD.MOV.U32 R22, RZ, RZ, R4 ;  /* 0x000000ffff167224 */ /* 0x000fe400078e0004 */
[----:B------:R-:W-:Y:S02]  /*0ab0*/  IMAD.MOV.U32 R19, RZ, RZ, R5 ;  /* 0x000000ffff137224 */ /* 0x000fe400078e0005 */
[----:B------:R-:W-:Y:S02]  /*0ac0*/  IMAD.MOV.U32 R4, RZ, RZ, 0x288 ;  /* 0x00000288ff047424 */ /* 0x000fe400078e00ff */
[----:B------:R-:W-:-:S07]  /*0ad0*/  IMAD.MOV.U32 R5, RZ, RZ, RZ ;  /* 0x000000ffff057224 */ /* 0x000fce00078e00ff */
[----:B------:R-:W-:-:S07]  /*0ae0*/  LEPC R20, `(.L_x_7) ;  /* 0x000000001014794e */ /* 0x000fce0000000000 */
[----:B0-----:R-:W-:Y:S05]  /*0af0*/  CALL.ABS.NOINC R2 ;  /* 0x0000000002007343 */ /* 0x001fea0003c00000 */
.L_x_7:
[----:B------:R0:W-:Y:S04]  /*0b00*/  STL [R1], RZ ;  /* 0x000000ff01007387 */ /* 0x0001e80000100800 */
[----:B------:R-:W2:Y:S04]  /*0b10*/  LD.E R8, desc[UR36][R28.64] ;  /* 0x000000241c087980 */ /* 0x000ea8000c101900 */
[----:B------:R-:W2:Y:S01]  /*0b20*/  LD.E R9, desc[UR36][R28.64+0x4] ;  /* 0x000004241c097980 */ /* 0x000ea2000c101900 */
[----:B------:R-:W-:Y:S01]  /*0b30*/  IMAD.MOV.U32 R3, RZ, RZ, 0x1 ;  /* 0x00000001ff037424 */ /* 0x000fe200078e00ff */
[----:B------:R-:W-:Y:S01]  /*0b40*/  BSSY.RECONVERGENT B1, `(.L_x_8) ;  /* 0x000000e000017945 */ /* 0x000fe20003800200 */
[----:B------:R-:W-:-:S02]  /*0b50*/  IMAD.MOV.U32 R10, RZ, RZ, R4 ;  /* 0x000000ffff0a7224 */ /* 0x000fc400078e0004 */
[--C-:B------:R-:W-:Y:S02]  /*0b60*/  IMAD.MOV.U32 R11, RZ, RZ, R5.reuse ;  /* 0x000000ffff0b7224 */ /* 0x100fe400078e0005 */
[----:B------:R-:W-:Y:S02]  /*0b70*/  IMAD.MOV.U32 R18, RZ, RZ, R4 ;  /* 0x000000ffff127224 */ /* 0x000fe400078e0004 */
[----:B------:R-:W-:Y:S02]  /*0b80*/  IMAD.MOV.U32 R2, RZ, RZ, R5 ;  /* 0x000000ffff027224 */ /* 0x000fe400078e0005 */
[----:B--2---:R-:W-:Y:S01]  /*0b90*/  IMAD R0, R8, 0x9, R9 ;  /* 0x0000000908007824 */ /* 0x004fe200078e0209 */
[----:B------:R0:W-:Y:S04]  /*0ba0*/  STL.64 [R1+0x8], R8 ;  /* 0x0000080801007387 */ /* 0x0001e80000100a00 */
[----:B------:R-:W-:-:S04]  /*0bb0*/  IADD3 R6, P0, PT, R0, R22, RZ ;  /* 0x0000001600067210 */ /* 0x000fc80007f1e0ff */
[----:B------:R-:W-:Y:S02]  /*0bc0*/  LEA.HI.X.SX32 R7, R0, R19, 0x1, P0 ;  /* 0x0000001300077211 */ /* 0x000fe400000f0eff */
[----:B------:R-:W-:-:S03]  /*0bd0*/  MOV R0, 0xc20 ;  /* 0x00000c2000007802 */ /* 0x000fc60000000f00 */
[----:B------:R0:W-:Y:S04]  /*0be0*/  ST.E.U8 desc[UR36][R6.64], R3 ;  /* 0x0000000306007985 */ /* 0x0001e8000c101124 */
[----:B------:R0:W-:Y:S04]  /*0bf0*/  ST.E desc[UR36][R10.64], R8 ;  /* 0x000000080a007985 */ /* 0x0001e8000c101924 */
[----:B------:R0:W-:Y:S02]  /*0c00*/  ST.E desc[UR36][R10.64+0x4], R9 ;  /* 0x000004090a007985 */ /* 0x0001e4000c101924 */
[----:B0-----:R-:W-:Y:S05]  /*0c10*/  CALL.REL.NOINC `($_Z14generate_mazesP17curandStateXORWOWP9MAZE_PATH$_Z18visit_forward_cudaP9MAZE_PATHiRiPiS2_PbP17curandStateXORWOWb) ;  /* 0x00000000005c7944 */ /* 0x001fea0003c00000 */
[----:B------:R-:W-:Y:S05]  /*0c20*/  BSYNC.RECONVERGENT B1 ;  /* 0x0000000000017941 */ /* 0x000fea0003800200 */
.L_x_8:
[----:B------:R-:W-:Y:S01]  /*0c30*/  MOV R23, 0x8 ;  /* 0x0000000800177802 */ /* 0x000fe20000000f00 */
[----:B------:R-:W-:Y:S02]  /*0c40*/  IMAD.MOV.U32 R4, RZ, RZ, R22 ;  /* 0x000000ffff047224 */ /* 0x000fe400078e0016 */
[----:B------:R-:W-:Y:S01]  /*0c50*/  IMAD.MOV.U32 R5, RZ, RZ, R19 ;  /* 0x000000ffff057224 */ /* 0x000fe200078e0013 */
[----:B------:R0:W1:Y:S06]  /*0c60*/  LDC.64 R6, c[0x4][R23] ;  /* 0x0100000017067b82 */ /* 0x00006c0000000a00 */
[----:B------:R-:W-:-:S07]  /*0c70*/  LEPC R20, `(.L_x_9) ;  /* 0x000000001014794e */ /* 0x000fce0000000000 */
[----:B01----:R-:W-:Y:S05]  /*0c80*/  CALL.ABS.NOINC R6 ;  /* 0x0000000006007343 */ /* 0x003fea0003c00000 */
.L_x_9:
[----:B------:R0:W1:Y:S01]  /*0c90*/  LDC.64 R6, c[0x4][R23] ;  /* 0x0100000017067b82 */ /* 0x0000620000000a00 */
[----:B------:R-:W-:Y:S02]  /*0ca0*/  IMAD.MOV.U32 R4, RZ, RZ, R18 ;  /* 0x000000ffff047224 */ /* 0x000fe400078e0012 */
[----:B------:R-:W-:-:S07]  /*0cb0*/  IMAD.MOV.U32 R5, RZ, RZ, R2 ;  /* 0x000000ffff057224 */ /* 0x000fce00078e0002 */
[----:B------:R-:W-:-:S07]  /*0cc0*/  LEPC R20, `(.L_x_10) ;  /* 0x000000001014794e */ /* 0x000fce0000000000 */
[----:B01----:R-:W-:Y:S05]  /*0cd0*/  CALL.ABS.NOINC R6 ;  /* 0x0000000006007343 */ /* 0x003fea0003c00000 */
.L_x_10:
[----:B------:R-:W2:Y:S04]  /*0ce0*/  LDL.128 R12, [R1+0x10] ;  /* 0x00001000010c7983 */ /* 0x000ea80000100c00 */
[----:B------:R-:W3:Y:S04]  /*0cf0*/  LDL.128 R4, [R1+0x20] ;  /* 0x0000200001047983 */ /* 0x000ee80000100c00 */
[----:B------:R-:W4:Y:S04]  /*0d00*/  LDL R3, [R1+0x30] ;  /* 0x0000300001037983 */ /* 0x000f280000100800 */
[----:B------:R-:W5:Y:S04]  /*0d10*/  LDL.64 R8, [R1+0x38] ;  /* 0x0000380001087983 */ /* 0x000f680000100a00 */
[----:B--2---:R-:W-:Y:S04]  /*0d20*/  STG.E.64 desc[UR36][R16.64], R12 ;  /* 0x0000000c10007986 */ /* 0x004fe8000c101b24 */
[----:B------:R-:W-:Y:S04]  /*0d30*/  STG.E.64 desc[UR36][R16.64+0x8], R14 ;  /* 0x0000080e10007986 */ /* 0x000fe8000c101b24 */
[----:B---3--:R-:W-:Y:S04]  /*0d40*/  STG.E.64 desc[UR36][R16.64+0x10], R4 ;  /* 0x0000100410007986 */ /* 0x008fe8000c101b24 */
[----:B------:R-:W-:Y:S04]  /*0d50*/  STG.E.64 desc[UR36][R16.64+0x18], R6 ;  /* 0x0000180610007986 */ /* 0x000fe8000c101b24 */
[----:B----4-:R-:W-:Y:S04]  /*0d60*/  STG.E desc[UR36][R16.64+0x20], R3 ;  /* 0x0000200310007986 */ /* 0x010fe8000c101924 */
[----:B-----5:R-:W-:Y:S01]  /*0d70*/  STG.E.64 desc[UR36][R16.64+0x28], R8 ;  /* 0x0000280810007986 */ /* 0x020fe2000c101b24 */
[----:B------:R-:W-:Y:S05]  /*0d80*/  EXIT ;  /* 0x000000000000794d */ /* 0x000fea0003800000 */
        .type           $_Z14generate_mazesP17curandStateXORWOWP9MAZE_PATH$_Z18visit_forward_cudaP9MAZE_PATHiRiPiS2_PbP17curandStateXORWOWb,@function
        .size           $_Z14generate_mazesP17curandStateXORWOWP9MAZE_PATH$_Z18visit_forward_cudaP9MAZE_PATHiRiPiS2_PbP17curandStateXORWOWb,(.L_x_54 - $_Z14generate_mazesP17curandStateXORWOWP9MAZE_PATH$_Z18visit_forward_cudaP9MAZE_PATHiRiPiS2_PbP17curandStateXORWOWb)
$_Z14generate_mazesP17curandStateXORWOWP9MAZE_PATH$_Z18visit_forward_cudaP9MAZE_PATHiRiPiS2_PbP17curandStateXORWOWb:
[----:B------:R-:W0:Y:S01]  /*0d90*/  LDC.64 R28, c[0x0][0x358] ;  /* 0x0000d600ff1c7b82 */ /* 0x000e220000000a00 */
[----:B------:R-:W1:Y:S01]  /*0da0*/  LDCU UR4, c[0x0][0x2f8] ;  /* 0x00005f00ff0477ac */ /* 0x000e620008000800 */
[----:B------:R-:W-:Y:S01]  /*0db0*/  PLOP3.LUT P0, PT, PT, PT, PT, 0x8, 0x80 ;  /* 0x000000000080781c */ /* 0x000fe20003f0e170 */
[----:B------:R-:W-:Y:S01]  /*0dc0*/  VIADD R3, R1, 0x40 ;  /* 0x0000004001037836 */ /* 0x000fe20000000000 */
[----:B-1----:R-:W-:Y:S01]  /*0dd0*/  IADD3 R6, PT, PT, R25, -UR4, RZ ;  /* 0x8000000419067c10 */ /* 0x002fe2000fffe0ff */
[----:B------:R-:W-:Y:S02]  /*0de0*/  VIADD R7, R24, -UR4 ;  /* 0x8000000418077c36 */ /* 0x000fe40008000000 */
[----:B------:R-:W-:Y:S02]  /*0df0*/  VIADD R9, R23, -UR4 ;  /* 0x8000000417097c36 */ /* 0x000fe40008000000 */
[----:B------:R-:W-:Y:S02]  /*0e00*/  IMAD.MOV.U32 R24, RZ, RZ, R4 ;  /* 0x000000ffff187224 */ /* 0x000fe400078e0004 */
[----:B------:R-:W-:-:S07]  /*0e10*/  IMAD.MOV.U32 R25, RZ, RZ, R5 ;  /* 0x000000ffff197224 */ /* 0x000fce00078e0005 */
.L_x_43:
[----:B-1----:R-:W-:Y:S01]  /*0e20*/  BSSY.RELIABLE B0, `(.L_x_11) ;  /* 0x000013f000007945 */ /* 0x002fe20003800100 */
.L_x_42:
[----:B--2---:R-:W2:Y:S04]  /*0e30*/  LDL R10, [R9] ;  /* 0x00000000090a7983 */ /* 0x004ea80000100800 */
[----:B-1----:R1:W5:Y:S01]  /*0e40*/  LDL R5, [R9+0x4] ;  /* 0x0000040009057983 */ /* 0x0023620000100800 */
[----:B------:R-:W-:Y:S01]  /*0e50*/  IMAD.MOV.U32 R14, RZ, RZ, 0x1 ;  /* 0x00000001ff0e7424 */ /* 0x000fe200078e00ff */
[----:B------:R-:W-:Y:S01]  /*0e60*/  BSSY.RECONVERGENT B2, `(.L_x_12) ;  /* 0x000000f000027945 */ /* 0x000fe20003800200 */
[----:B------:R-:W-:-:S03]  /*0e70*/  IMAD.MOV.U32 R8, RZ, RZ, RZ ;  /* 0x000000ffff087224 */ /* 0x000fc600078e00ff */
[----:B------:R-:W-:-:S05]  /*0e80*/  SEL R14, R14, 0x2, !P0 ;  /* 0x000000020e0e7807 */ /* 0x000fca0004000000 */
[----:B--2---:R-:W-:-:S05]  /*0e90*/  IMAD.IADD R4, R14, 0x1, R10 ;  /* 0x000000010e047824 */ /* 0x004fca00078e020a */
[----:B------:R-:W-:-:S13]  /*0ea0*/  ISETP.GT.AND P1, PT, R4, 0x8, PT ;  /* 0x000000080400780c */ /* 0x000fda0003f24270 */
[----:B01----:R-:W-:Y:S05]  /*0eb0*/  @P1 BRA `(.L_x_13) ;  /* 0x0000000000241947 */ /* 0x003fea0003800000 */
[----:B-----5:R-:W-:Y:S01]  /*0ec0*/  IMAD R11, R4, 0x9, R5 ;  /* 0x00000009040b7824 */ /* 0x020fe200078e0205 */
[----:B0-----:R-:W-:Y:S02]  /*0ed0*/  R2UR UR4, R28 ;  /* 0x000000001c0472ca */ /* 0x001fe400000e0000 */
[----:B------:R-:W-:Y:S02]  /*0ee0*/  R2UR UR5, R29 ;  /* 0x000000001d0572ca */ /* 0x000fe400000e0000 */
[----:B------:R-:W-:-:S04]  /*0ef0*/  IADD3 R12, P1, PT, R11, R22, RZ ;  /* 0x000000160b0c7210 */ /* 0x000fc80007f3e0ff */
[----:B------:R-:W-:-:S07]  /*0f00*/  LEA.HI.X.SX32 R13, R11, R19, 0x1, P1 ;  /* 0x000000130b0d7211 */ /* 0x000fce00008f0eff */
[----:B------:R-:W2:Y:S02]  /*0f10*/  LD.E.U8 R12, desc[UR4][R12.64] ;  /* 0x000000040c0c7980 */ /* 0x000ea4000c101100 */
[----:B--2---:R-:W-:-:S13]  /*0f20*/  ISETP.NE.AND P1, PT, R12, RZ, PT ;  /* 0x000000ff0c00720c */ /* 0x004fda0003f25270 */
[----:B------:R1:W-:Y:S01]  /*0f30*/  @!P1 STL.64 [R1+0x40], R4 ;  /* 0x0000400401009387 */ /* 0x0003e20000100a00 */
[----:B------:R-:W-:-:S07]  /*0f40*/  @!P1 IMAD.MOV.U32 R8, RZ, RZ, 0x1 ;  /* 0x00000001ff089424 */ /* 0x000fce00078e00ff */
.L_x_13:
[----:B------:R-:W-:Y:S05]  /*0f50*/  BSYNC.RECONVERGENT B2 ;  /* 0x0000000000027941 */ /* 0x000fea0003800200 */
.L_x_12:
[----:B-----5:R-:W-:Y:S01]  /*0f60*/  IMAD.IADD R11, R14, 0x1, R5 ;  /* 0x000000010e0b7824 */ /* 0x020fe200078e0205 */
[----:B------:R-:W-:Y:S04]  /*0f70*/  BSSY.RECONVERGENT B2, `(.L_x_14) ;  /* 0x000000e000027945 */ /* 0x000fe80003800200 */
[----:B------:R-:W-:-:S13]  /*0f80*/  ISETP.GT.AND P1, PT, R11, 0x8, PT ;  /* 0x000000080b00780c */ /* 0x000fda0003f24270 */
[----:B------:R-:W-:Y:S05]  /*0f90*/  @P1 BRA `(.L_x_15) ;  /* 0x00000000002c1947 */ /* 0x000fea0003800000 */
[----:B-1----:R-:W-:Y:S01]  /*0fa0*/  IMAD R4, R10, 0x9, R11 ;  /* 0x000000090a047824 */ /* 0x002fe200078e020b */
[----:B0-----:R-:W-:Y:S02]  /*0fb0*/  R2UR UR4, R28 ;  /* 0x000000001c0472ca */ /* 0x001fe400000e0000 */
[----:B------:R-:W-:Y:S02]  /*0fc0*/  R2UR UR5, R29 ;  /* 0x000000001d0572ca */ /* 0x000fe400000e0000 */
[----:B------:R-:W-:-:S04]  /*0fd0*/  IADD3 R12, P1, PT, R4, R22, RZ ;  /* 0x00000016040c7210 */ /* 0x000fc80007f3e0ff */
[----:B------:R-:W-:-:S07]  /*0fe0*/  LEA.HI.X.SX32 R13, R4, R19, 0x1, P1 ;  /* 0x00000013040d7211 */ /* 0x000fce00008f0eff */
[----:B------:R-:W2:Y:S02]  /*0ff0*/  LD.E.U8 R12, desc[UR4][R12.64] ;  /* 0x000000040c0c7980 */ /* 0x000ea4000c101100 */
[----:B--2---:R-:W-:-:S13]  /*1000*/  ISETP.NE.AND P1, PT, R12, RZ, PT ;  /* 0x000000ff0c00720c */ /* 0x004fda0003f25270 */
[C---:B------:R-:W-:Y:S02]  /*1010*/  @!P1 IMAD.SHL.U32 R4, R8.reuse, 0x2, RZ ;  /* 0x0000000208049824 */ /* 0x040fe400078e00ff */
[----:B------:R-:W-:Y:S02]  /*1020*/  @!P1 VIADD R8, R8, 0x1 ;  /* 0x0000000108089836 */ /* 0x000fe40000000000 */
[----:B------:R-:W-:-:S05]  /*1030*/  @!P1 IMAD R4, R4, 0x4, R3 ;  /* 0x0000000404049824 */ /* 0x000fca00078e0203 */
[----:B------:R2:W-:Y:S02]  /*1040*/  @!P1 STL.64 [R4], R10 ;  /* 0x0000000a04009387 */ /* 0x0005e40000100a00 */
.L_x_15:
[----:B------:R-:W-:Y:S05]  /*1050*/  BSYNC.RECONVERGENT B2 ;  /* 0x0000000000027941 */ /* 0x000fea0003800200 */
.L_x_14:
[--C-:B-12---:R-:W-:Y:S01]  /*1060*/  IMAD.IADD R4, R10, 0x1, -R14.reuse ;  /* 0x000000010a047824 */ /* 0x106fe200078e0a0e */
[----:B------:R-:W-:Y:S01]  /*1070*/  BSSY.RECONVERGENT B2, `(.L_x_16) ;  /* 0x0000010000027945 */ /* 0x000fe20003800200 */
[----:B------:R-:W-:-:S03]  /*1080*/  IMAD.IADD R11, R5, 0x1, -R14 ;  /* 0x00000001050b7824 */ /* 0x000fc600078e0a0e */
[----:B------:R-:W-:Y:S02]  /*1090*/  ISETP.GE.AND P1, PT, R4, RZ, PT ;  /* 0x000000ff0400720c */ /* 0x000fe40003f26270 */
[----:B------:R-:W-:-:S11]  /*10a0*/  ISETP.GE.AND P2, PT, R11, RZ, PT ;  /* 0x000000ff0b00720c */ /* 0x000fd60003f46270 */
[----:B------:R-:W-:Y:S05]  /*10b0*/  @!P1 BRA `(.L_x_17) ;  /* 0x00000000002c9947 */ /* 0x000fea0003800000 */
[----:B------:R-:W-:Y:S01]  /*10c0*/  IMAD R13, R4, 0x9, R5 ;  /* 0x00000009040d7824 */ /* 0x000fe200078e0205 */
        /* <DEDUP_REMOVED lines=10> */
.L_x_17:
[----:B------:R-:W-:Y:S05]  /*1170*/  BSYNC.RECONVERGENT B2 ;  /* 0x0000000000027941 */ /* 0x000fea0003800200 */
.L_x_16:
[----:B------:R-:W-:Y:S04]  /*1180*/  BSSY.RECONVERGENT B2, `(.L_x_18) ;  /* 0x000000d000027945 */ /* 0x000fe80003800200 */
[----:B------:R-:W-:Y:S05]  /*1190*/  @!P2 BRA `(.L_x_19) ;  /* 0x00000000002ca947 */ /* 0x000fea0003800000 */
        /* <DEDUP_REMOVED lines=11> */
.L_x_19:
[----:B------:R-:W-:Y:S05]  /*1250*/  BSYNC.RECONVERGENT B2 ;  /* 0x0000000000027941 */ /* 0x000fea0003800200 */
.L_x_18:
[----:B------:R-:W-:Y:S01]  /*1260*/  ISETP.NE.AND P1, PT, R8, RZ, PT ;  /* 0x000000ff0800720c */ /* 0x000fe20003f25270 */
[----:B------:R-:W-:-:S12]  /*1270*/  BSSY.RECONVERGENT B2, `(.L_x_20) ;  /* 0x000008c000027945 */ /* 0x000fd80003800200 */
[----:B------:R-:W-:Y:S05]  /*1280*/  @!P1 BRA `(.L_x_21) ;  /* 0x0000000800289947 */ /* 0x000fea0003800000 */
.L_x_30:
[----:B012---:R-:W3:Y:S02]  /*1290*/  LDL R4, [R7] ;  /* 0x0000000007047983 */ /* 0x007ee40000100800 */
[----:B---3--:R-:W-:-:S05]  /*12a0*/  VIADD R14, R4, 0x1 ;  /* 0x00000001040e7836 */ /* 0x008fca0000000000 */
[----:B------:R1:W-:Y:S04]  /*12b0*/  STL [R7], R14 ;  /* 0x0000000e07007387 */ /* 0x0003e80000100800 */
[----:B--2---:R-:W2:Y:S04]  /*12c0*/  LDL.64 R12, [R6] ;  /* 0x00000000060c7983 */ /* 0x004ea80000100a00 */
[----:B------:R-:W3:Y:S04]  /*12d0*/  LDL.64 R4, [R6+0x10] ;  /* 0x0000100006047983 */ /* 0x000ee80000100a00 */
[----:B------:R-:W1:Y:S01]  /*12e0*/  LDL.64 R10, [R6+0x8] ;  /* 0x00000800060a7983 */ /* 0x000e620000100a00 */
[----:B------:R-:W-:-:S02]  /*12f0*/  ISETP.NE.U32.AND P2, PT, R8, RZ, PT ;  /* 0x000000ff0800720c */ /* 0x000fc40003f45070 */
[----:B--2---:R-:W-:Y:S01]  /*1300*/  SHF.R.U32.HI R20, RZ, 0x2, R13 ;  /* 0x00000002ff147819 */ /* 0x004fe2000001160d */
[----:B------:R-:W-:-:S03]  /*1310*/  VIADD R12, R12, 0x587c5 ;  /* 0x000587c50c0c7836 */ /* 0x000fc60000000000 */
[----:B------:R-:W-:Y:S01]  /*1320*/  LOP3.LUT R20, R20, R13, RZ, 0x3c, !PT ;  /* 0x0000000d14147212 */ /* 0x000fe200078e3cff */
[----:B---3--:R-:W-:Y:S02]  /*1330*/  IMAD.SHL.U32 R13, R5, 0x10, RZ ;  /* 0x00000010050d7824 */ /* 0x008fe400078e00ff */
[----:B-1----:R-:W-:Y:S02]  /*1340*/  IMAD.MOV.U32 R14, RZ, RZ, R11 ;  /* 0x000000ffff0e7224 */ /* 0x002fe400078e000b */
[----:B------:R-:W-:-:S05]  /*1350*/  IMAD.SHL.U32 R15, R20, 0x2, RZ ;  /* 0x00000002140f7824 */ /* 0x000fca00078e00ff */
[----:B------:R-:W-:Y:S01]  /*1360*/  LOP3.LUT R20, R20, R15, R13, 0x96, !PT ;  /* 0x0000000f14147212 */ /* 0x000fe200078e960d */
[----:B------:R-:W-:Y:S01]  /*1370*/  IMAD.MOV.U32 R15, RZ, RZ, R4 ;  /* 0x000000ffff0f7224 */ /* 0x000fe200078e0004 */
[----:B------:R-:W1:Y:S02]  /*1380*/  I2F.U32.RP R13, R8 ;  /* 0x00000008000d7306 */ /* 0x000e640000209000 */
[----:B------:R-:W-:Y:S01]  /*1390*/  LOP3.LUT R21, R20, R5, RZ, 0x3c, !PT ;  /* 0x0000000514157212 */ /* 0x000fe200078e3cff */
[----:B------:R-:W-:Y:S01]  /*13a0*/  IMAD.MOV.U32 R20, RZ, RZ, R5 ;  /* 0x000000ffff147224 */ /* 0x000fe200078e0005 */
[----:B------:R2:W-:Y:S04]  /*13b0*/  STL.64 [R6+0x8], R14 ;  /* 0x0000080e06007387 */ /* 0x0005e80000100a00 */
[----:B------:R-:W-:Y:S01]  /*13c0*/  STL.64 [R6+0x10], R20 ;  /* 0x0000101406007387 */ /* 0x000fe20000100a00 */
[----:B-1----:R-:W1:Y:S02]  /*13d0*/  MUFU.RCP R13, R13 ;  /* 0x0000000d000d7308 */ /* 0x002e640000001000 */
[----:B-1----:R-:W-:-:S02]  /*13e0*/  VIADD R30, R13, 0xffffffe ;  /* 0x0ffffffe0d1e7836 */ /* 0x002fc40000000000 */
[----:B------:R-:W-:-:S04]  /*13f0*/  IMAD.MOV.U32 R13, RZ, RZ, R10 ;  /* 0x000000ffff0d7224 */ /* 0x000fc800078e000a */
[----:B------:R1:W3:Y:S01]  /*1400*/  F2I.FTZ.U32.TRUNC.NTZ R31, R30 ;  /* 0x0000001e001f7305 */ /* 0x0002e2000021f000 */
[----:B------:R4:W-:Y:S01]  /*1410*/  STL.64 [R6], R12 ;  /* 0x0000000c06007387 */ /* 0x0009e20000100a00 */
[----:B-1----:R-:W-:Y:S02]  /*1420*/  IMAD.MOV.U32 R30, RZ, RZ, RZ ;  /* 0x000000ffff1e7224 */ /* 0x002fe400078e00ff */
[----:B---3--:R-:W-:-:S04]  /*1430*/  IMAD.MOV R11, RZ, RZ, -R31 ;  /* 0x000000ffff0b7224 */ /* 0x008fc800078e0a1f */
[----:B------:R-:W-:Y:S02]  /*1440*/  IMAD R5, R11, R8, RZ ;  /* 0x000000080b057224 */ /* 0x000fe400078e02ff */
[----:B------:R-:W3:Y:S02]  /*1450*/  @P0 LDL R11, [R9] ;  /* 0x00000000090b0983 */ /* 0x000ee40000100800 */
[----:B------:R-:W-:-:S04]  /*1460*/  IMAD.HI.U32 R30, R31, R5, R30 ;  /* 0x000000051f1e7227 */ /* 0x000fc800078e001e */
[----:B------:R-:W-:-:S04]  /*1470*/  IMAD.IADD R5, R21, 0x1, R12 ;  /* 0x0000000115057824 */ /* 0x000fc800078e020c */
[----:B------:R-:W-:-:S04]  /*1480*/  IMAD.HI.U32 R30, R30, R5, RZ ;  /* 0x000000051e1e7227 */ /* 0x000fc800078e00ff */
[----:B------:R-:W-:-:S04]  /*1490*/  IMAD.MOV R30, RZ, RZ, -R30 ;  /* 0x000000ffff1e7224 */ /* 0x000fc800078e0a1e */
[----:B------:R-:W-:-:S05]  /*14a0*/  IMAD R5, R8, R30, R5 ;  /* 0x0000001e08057224 */ /* 0x000fca00078e0205 */
[----:B------:R-:W-:-:S13]  /*14b0*/  ISETP.GE.U32.AND P1, PT, R5, R8, PT ;  /* 0x000000080500720c */ /* 0x000fda0003f26070 */
[----:B------:R-:W-:-:S05]  /*14c0*/  @P1 IMAD.IADD R5, R5, 0x1, -R8 ;  /* 0x0000000105051824 */ /* 0x000fca00078e0a08 */
[----:B------:R-:W-:-:S13]  /*14d0*/  ISETP.GE.U32.AND P1, PT, R5, R8, PT ;  /* 0x000000080500720c */ /* 0x000fda0003f26070 */
[----:B------:R-:W-:Y:S01]  /*14e0*/  @P1 IMAD.IADD R5, R5, 0x1, -R8 ;  /* 0x0000000105051824 */ /* 0x000fe200078e0a08 */
[----:B------:R-:W-:Y:S02]  /*14f0*/  @!P2 LOP3.LUT R5, RZ, R8, RZ, 0x33, !PT ;  /* 0x00000008ff05a212 */ /* 0x000fe400078e33ff */
[----:B------:R-:W5:Y:S03]  /*1500*/  @P0 LDL R8, [R9+0x4] ;  /* 0x0000040009080983 */ /* 0x000f660000100800 */
[----:B------:R-:W-:-:S05]  /*1510*/  IMAD.SHL.U32 R4, R5, 0x2, RZ ;  /* 0x0000000205047824 */ /* 0x000fca00078e00ff */
[----:B------:R-:W-:-:S06]  /*1520*/  LEA R4, R4, R3, 0x2 ;  /* 0x0000000304047211 */ /* 0x000fcc00078e10ff */
[----:B------:R-:W3:Y:S01]  /*1530*/  LDL.64 R4, [R4] ;  /* 0x0000000004047983 */ /* 0x000ee20000100a00 */
[C---:B0-----:R-:W-:Y:S02]  /*1540*/  @P0 R2UR UR4, R28.reuse ;  /* 0x000000001c0402ca */ /* 0x041fe400000e0000 */
[C---:B------:R-:W-:Y:S02]  /*1550*/  @P0 R2UR UR5, R29.reuse ;  /* 0x000000001d0502ca */ /* 0x040fe400000e0000 */
[----:B------:R-:W-:Y:S02]  /*1560*/  R2UR UR6, R28 ;  /* 0x000000001c0672ca */ /* 0x000fe400000e0000 */
[----:B------:R-:W-:Y:S01]  /*1570*/  R2UR UR7, R29 ;  /* 0x000000001d0772ca */ /* 0x000fe200000e0000 */
[----:B--2---:R-:W-:Y:S02]  /*1580*/  IMAD.MOV.U32 R14, RZ, RZ, 0x1 ;  /* 0x00000001ff0e7424 */ /* 0x004fe400078e00ff */
[----:B---3--:R-:W-:-:S02]  /*1590*/  @P0 IMAD.IADD R11, R4, 0x1, R11 ;  /* 0x00000001040b0824 */ /* 0x008fc400078e020b */
[----:B-----5:R-:W-:-:S03]  /*15a0*/  @P0 IMAD.IADD R8, R8, 0x1, R5 ;  /* 0x0000000108080824 */ /* 0x020fc600078e0205 */
[----:B------:R-:W-:Y:S02]  /*15b0*/  @P0 LEA.HI R11, R11, R11, RZ, 0x1 ;  /* 0x0000000b0b0b0211 */ /* 0x000fe400078f08ff */
[----:B------:R-:W-:Y:S02]  /*15c0*/  @P0 LEA.HI R8, R8, R8, RZ, 0x1 ;  /* 0x0000000808080211 */ /* 0x000fe400078f08ff */
[----:B------:R-:W-:Y:S02]  /*15d0*/  @P0 SHF.R.S32.HI R11, RZ, 0x1, R11 ;  /* 0x00000001ff0b0819 */ /* 0x000fe4000001140b */
[----:B------:R-:W-:Y:S01]  /*15e0*/  @P0 SHF.R.S32.HI R10, RZ, 0x1, R8 ;  /* 0x00000001ff0a0819 */ /* 0x000fe20000011408 */
[----:B------:R-:W-:-:S04]  /*15f0*/  IMAD R8, R4, 0x9, R5 ;  /* 0x0000000904087824 */ /* 0x000fc800078e0205 */
[----:B------:R-:W-:Y:S01]  /*1600*/  @P0 IMAD R11, R11, 0x9, R10 ;  /* 0x000000090b0b0824 */ /* 0x000fe200078e020a */
[----:B------:R-:W-:-:S03]  /*1610*/  IADD3 R10, P1, PT, R8, R22, RZ ;  /* 0x00000016080a7210 */ /* 0x000fc60007f3e0ff */
[----:B----4-:R-:W-:Y:S01]  /*1620*/  @P0 IMAD.WIDE R12, R11, 0x4, R26 ;  /* 0x000000040b0c0825 */ /* 0x010fe200078e021a */
[----:B------:R-:W-:Y:S01]  /*1630*/  LEA.HI.X.SX32 R11, R8, R19, 0x1, P1 ;  /* 0x00000013080b7211 */ /* 0x000fe200008f0eff */
[----:B------:R0:W-:Y:S04]  /*1640*/  STL [R9], R4 ;  /* 0x0000000409007387 */ /* 0x0001e80000100800 */
[----:B------:R1:W-:Y:S04]  /*1650*/  STL [R9+0x4], R5 ;  /* 0x0000040509007387 */ /* 0x0003e80000100800 */
[----:B------:R2:W-:Y:S04]  /*1660*/  @P0 STG.E desc[UR4][R12.64], RZ ;  /* 0x000000ff0c000986 */ /* 0x0005e8000c101904 */
[----:B------:R3:W-:Y:S04]  /*1670*/  ST.E.U8 desc[UR6][R10.64], R14 ;  /* 0x0000000e0a007985 */ /* 0x0007e8000c101106 */
[----:B------:R-:W4:Y:S04]  /*1680*/  LDL R8, [R7] ;  /* 0x0000000007087983 */ /* 0x000f280000100800 */
[----:B------:R-:W5:Y:S01]  /*1690*/  LDL R23, [R9] ;  /* 0x0000000009177983 */ /* 0x000f620000100800 */
[----:B------:R-:W-:-:S02]  /*16a0*/  R2UR UR4, R28 ;  /* 0x000000001c0472ca */ /* 0x000fc400000e0000 */
[----:B------:R-:W-:Y:S01]  /*16b0*/  R2UR UR5, R29 ;  /* 0x000000001d0572ca */ /* 0x000fe200000e0000 */
[----:B----4-:R-:W-:-:S04]  /*16c0*/  IMAD.SHL.U32 R21, R8, 0x2, RZ ;  /* 0x0000000208157824 */ /* 0x010fc800078e00ff */
[----:B------:R-:W-:-:S08]  /*16d0*/  IMAD.WIDE R20, R21, 0x4, R24 ;  /* 0x0000000415147825 */ /* 0x000fd000078e0218 */
[----:B-----5:R4:W-:Y:S04]  /*16e0*/  ST.E desc[UR4][R20.64], R23 ;  /* 0x0000001714007985 */ /* 0x0209e8000c101904 */
[----:B0-----:R-:W2:Y:S04]  /*16f0*/  LDL R4, [R7] ;  /* 0x0000000007047983 */ /* 0x001ea80000100800 */
[----:B-1----:R-:W5:Y:S01]  /*1700*/  LDL R5, [R9+0x4] ;  /* 0x0000040009057983 */ /* 0x002f620000100800 */
[----:B--2---:R-:W-:-:S04]  /*1710*/  IMAD.SHL.U32 R13, R4, 0x2, RZ ;  /* 0x00000002040d7824 */ /* 0x004fc800078e00ff */
[----:B------:R-:W-:-:S05]  /*1720*/  IMAD.WIDE R12, R13, 0x4, R24 ;  /* 0x000000040d0c7825 */ /* 0x000fca00078e0218 */
[----:B-----5:R4:W-:Y:S04]  /*1730*/  ST.E desc[UR4][R12.64+0x4], R5 ;  /* 0x000004050c007985 */ /* 0x0209e8000c101904 */
[----:B---3--:R-:W2:Y:S01]  /*1740*/  LDL R10, [R9] ;  /* 0x00000000090a7983 */ /* 0x008ea20000100800 */
[----:B------:R-:W-:Y:S01]  /*1750*/  BSSY.RECONVERGENT B3, `(.L_x_22) ;  /* 0x000000e000037945 */ /* 0x000fe20003800200 */
[C---:B--2---:R-:W-:Y:S01]  /*1760*/  ISETP.GT.AND P0, PT, R10.reuse, 0x6, PT ;  /* 0x000000060a00780c */ /* 0x044fe20003f04270 */
[----:B------:R-:W-:-:S04]  /*1770*/  VIADD R4, R10, 0x2 ;  /* 0x000000020a047836 */ /* 0x000fc80000000000 */
[----:B------:R-:W-:-:S05]  /*1780*/  IMAD R8, R4, 0x9, R5 ;  /* 0x0000000904087824 */ /* 0x000fca00078e0205 */
[----:B------:R-:W-:-:S04]  /*1790*/  IADD3 R14, P1, PT, R8, R22, RZ ;  /* 0x00000016080e7210 */ /* 0x000fc80007f3e0ff */
[----:B------:R-:W-:Y:S01]  /*17a0*/  LEA.HI.X.SX32 R15, R8, R19, 0x1, P1 ;  /* 0x00000013080f7211 */ /* 0x000fe200008f0eff */
[----:B------:R-:W-:Y:S01]  /*17b0*/  IMAD.MOV.U32 R8, RZ, RZ, RZ ;  /* 0x000000ffff087224 */ /* 0x000fe200078e00ff */
[----:B----4-:R-:W-:Y:S07]  /*17c0*/  @P0 BRA `(.L_x_23) ;  /* 0x0000000000180947 */ /* 0x010fee0003800000 */
[----:B------:R-:W-:Y:S02]  /*17d0*/  R2UR UR4, R28 ;  /* 0x000000001c0472ca */ /* 0x000fe400000e0000 */
[----:B------:R-:W-:-:S13]  /*17e0*/  R2UR UR5, R29 ;  /* 0x000000001d0572ca */ /* 0x000fda00000e0000 */
[----:B------:R-:W2:Y:S02]  /*17f0*/  LD.E.U8 R11, desc[UR4][R14.64] ;  /* 0x000000040e0b7980 */ /* 0x000ea4000c101100 */
[----:B--2---:R-:W-:-:S13]  /*1800*/  ISETP.NE.AND P0, PT, R11, RZ, PT ;  /* 0x000000ff0b00720c */ /* 0x004fda0003f05270 */
[----:B------:R0:W-:Y:S01]  /*1810*/  @!P0 STL.64 [R1+0x40], R4 ;  /* 0x0000400401008387 */ /* 0x0001e20000100a00 */
[----:B------:R-:W-:-:S07]  /*1820*/  @!P0 IMAD.MOV.U32 R8, RZ, RZ, 0x1 ;  /* 0x00000001ff088424 */ /* 0x000fce00078e00ff */
.L_x_23:
[----:B------:R-:W-:Y:S05]  /*1830*/  BSYNC.RECONVERGENT B3 ;  /* 0x0000000000037941 */ /* 0x000fea0003800200 */
.L_x_22:
[C---:B------:R-:W-:Y:S01]  /*1840*/  ISETP.GT.AND P2, PT, R5.reuse, 0x6, PT ;  /* 0x000000060500780c */ /* 0x040fe20003f44270 */
[----:B------:R-:W-:Y:S01]  /*1850*/  IMAD R12, R10, 0x9, RZ ;  /* 0x000000090a0c7824 */ /* 0x000fe200078e02ff */
[--C-:B0-----:R-:W-:Y:S01]  /*1860*/  SHF.R.S32.HI R4, RZ, 0x1f, R5.reuse ;  /* 0x0000001fff047819 */ /* 0x101fe20000011405 */
[----:B------:R-:W-:Y:S01]  /*1870*/  BSSY.RECONVERGENT B3, `(.L_x_24) ;  /* 0x0000010000037945 */ /* 0x000fe20003800200 */
[----:B------:R-:W-:Y:S02]  /*1880*/  ISETP.GE.AND P0, PT, R5, 0x2, PT ;  /* 0x000000020500780c */ /* 0x000fe40003f06270 */
[----:B------:R-:W-:Y:S02]  /*1890*/  SHF.R.S32.HI R11, RZ, 0x1f, R12 ;  /* 0x0000001fff0b7819 */ /* 0x000fe4000001140c */
[----:B------:R-:W-:Y:S02]  /*18a0*/  IADD3 R12, P3, P4, R22, R12, R5 ;  /* 0x0000000c160c7210 */ /* 0x000fe40007c7e005 */
[----:B------:R-:W-:-:S02]  /*18b0*/  ISETP.GE.AND P1, PT, R10, 0x2, PT ;  /* 0x000000020a00780c */ /* 0x000fc40003f26270 */
[----:B------:R-:W-:Y:S01]  /*18c0*/  IADD3.X R13, PT, PT, R19, R11, R4, P3, P4 ;  /* 0x0000000b130d7210 */ /* 0x000fe20001fe8404 */
[----:B------:R-:W-:Y:S10]  /*18d0*/  @P2 BRA `(.L_x_25) ;  /* 0x0000000000242947 */ /* 0x000ff40003800000 */
[----:B------:R-:W-:Y:S02]  /*18e0*/  R2UR UR4, R28 ;  /* 0x000000001c0472ca */ /* 0x000fe400000e0000 */
[----:B------:R-:W-:-:S13]  /*18f0*/  R2UR UR5, R29 ;  /* 0x000000001d0572ca */ /* 0x000fda00000e0000 */
[----:B------:R-:W2:Y:S02]  /*1900*/  LD.E.U8 R4, desc[UR4][R12.64+0x2] ;  /* 0x000002040c047980 */ /* 0x000ea4000c101100 */
[----:B--2---:R-:W-:-:S13]  /*1910*/  ISETP.NE.AND P2, PT, R4, RZ, PT ;  /* 0x000000ff0400720c */ /* 0x004fda0003f45270 */
[----:B------:R-:W-:Y:S02]  /*1920*/  @!P2 IMAD.SHL.U32 R4, R8, 0x2, RZ ;  /* 0x000000020804a824 */ /* 0x000fe400078e00ff */
[----:B------:R-:W-:Y:S02]  /*1930*/  @!P2 VIADD R11, R5, 0x2 ;  /* 0x00000002050ba836 */ /* 0x000fe40000000000 */
[----:B------:R-:W-:Y:S02]  /*1940*/  @!P2 IMAD R4, R4, 0x4, R3 ;  /* 0x000000040404a824 */ /* 0x000fe400078e0203 */
[----:B------:R-:W-:-:S03]  /*1950*/  @!P2 VIADD R8, R8, 0x1 ;  /* 0x000000010808a836 */ /* 0x000fc60000000000 */
[----:B------:R0:W-:Y:S04]  /*1960*/  @!P2 STL.64 [R4], R10 ;  /* 0x0000000a0400a387 */ /* 0x0001e80000100a00 */
.L_x_25:
[----:B------:R-:W-:Y:S05]  /*1970*/  BSYNC.RECONVERGENT B3 ;  /* 0x0000000000037941 */ /* 0x000fea0003800200 */
.L_x_24:
[----:B------:R-:W-:Y:S04]  /*1980*/  BSSY.RECONVERGENT B3, `(.L_x_26) ;  /* 0x000000b000037945 */ /* 0x000fe80003800200 */
[----:B------:R-:W-:Y:S05]  /*1990*/  @!P1 BRA `(.L_x_27) ;  /* 0x0000000000249947 */ /* 0x000fea0003800000 */
[----:B------:R-:W-:Y:S02]  /*19a0*/  R2UR UR4, R28 ;  /* 0x000000001c0472ca */ /* 0x000fe400000e0000 */
[----:B------:R-:W-:-:S13]  /*19b0*/  R2UR UR5, R29 ;  /* 0x000000001d0572ca */ /* 0x000fda00000e0000 */
[----:B------:R-:W2:Y:S02]  /*19c0*/  LD.E.U8 R14, desc[UR4][R14.64+-0x24] ;  /* 0xffffdc040e0e7980 */ /* 0x000ea4000c101100 */
[----:B--2---:R-:W-:-:S13]  /*19d0*/  ISETP.NE.AND P1, PT, R14, RZ, PT ;  /* 0x000000ff0e00720c */ /* 0x004fda0003f25270 */
[C---:B0-----:R-:W-:Y:S02]  /*19e0*/  @!P1 IMAD.SHL.U32 R4, R8.reuse, 0x2, RZ ;  /* 0x0000000208049824 */ /* 0x041fe400078e00ff */
[----:B------:R-:W-:Y:S02]  /*19f0*/  @!P1 VIADD R8, R8, 0x1 ;  /* 0x0000000108089836 */ /* 0x000fe40000000000 */
[----:B------:R-:W-:Y:S02]  /*1a00*/  @!P1 IMAD R11, R4, 0x4, R3 ;  /* 0x00000004040b9824 */ /* 0x000fe400078e0203 */
[----:B------:R-:W-:-:S05]  /*1a10*/  @!P1 VIADD R4, R10, 0xfffffffe ;  /* 0xfffffffe0a049836 */ /* 0x000fca0000000000 */
[----:B------:R1:W-:Y:S02]  /*1a20*/  @!P1 STL.64 [R11], R4 ;  /* 0x000000040b009387 */ /* 0x0003e40000100a00 */
.L_x_27:
[----:B------:R-:W-:Y:S05]  /*1a30*/  BSYNC.RECONVERGENT B3 ;  /* 0x0000000000037941 */ /* 0x000fea0003800200 */
.L_x_26:
[----:B------:R-:W-:Y:S04]  /*1a40*/  BSSY.RECONVERGENT B3, `(.L_x_28) ;  /* 0x000000b000037945 */ /* 0x000fe80003800200 */
[----:B------:R-:W-:Y:S05]  /*1a50*/  @!P0 BRA `(.L_x_29) ;  /* 0x0000000000248947 */ /* 0x000fea0003800000 */
[----:B------:R-:W-:Y:S02]  /*1a60*/  R2UR UR4, R28 ;  /* 0x000000001c0472ca */ /* 0x000fe400000e0000 */
[----:B------:R-:W-:-:S13]  /*1a70*/  R2UR UR5, R29 ;  /* 0x000000001d0572ca */ /* 0x000fda00000e0000 */
[----:B------:R-:W2:Y:S02]  /*1a80*/  LD.E.U8 R12, desc[UR4][R12.64+-0x2] ;  /* 0xfffffe040c0c7980 */ /* 0x000ea4000c101100 */
[----:B--2---:R-:W-:-:S13]  /*1a90*/  ISETP.NE.AND P0, PT, R12, RZ, PT ;  /* 0x000000ff0c00720c */ /* 0x004fda0003f05270 */
[----:B01----:R-:W-:Y:S02]  /*1aa0*/  @!P0 IMAD.SHL.U32 R4, R8, 0x2, RZ ;  /* 0x0000000208048824 */ /* 0x003fe400078e00ff */
[----:B------:R-:W-:Y:S02]  /*1ab0*/  @!P0 VIADD R11, R5, 0xfffffffe ;  /* 0xfffffffe050b8836 */ /* 0x000fe40000000000 */
[----:B------:R-:W-:Y:S02]  /*1ac0*/  @!P0 IMAD R4, R4, 0x4, R3 ;  /* 0x0000000404048824 */ /* 0x000fe400078e0203 */
[----:B------:R-:W-:-:S03]  /*1ad0*/  @!P0 VIADD R8, R8, 0x1 ;  /* 0x0000000108088836 */ /* 0x000fc60000000000 */
[----:B------:R2:W-:Y:S04]  /*1ae0*/  @!P0 STL.64 [R4], R10 ;  /* 0x0000000a04008387 */ /* 0x0005e80000100a00 */
.L_x_29:
[----:B------:R-:W-:Y:S05]  /*1af0*/  BSYNC.RECONVERGENT B3 ;  /* 0x0000000000037941 */ /* 0x000fea0003800200 */
.L_x_28:
[----:B------:R-:W-:Y:S02]  /*1b00*/  ISETP.NE.AND P1, PT, R8, RZ, PT ;  /* 0x000000ff0800720c */ /* 0x000fe40003f25270 */
[----:B------:R-:W-:-:S11]  /*1b10*/  PLOP3.LUT P0, PT, PT, PT, PT, 0x80, 0x8 ;  /* 0x000000000008781c */ /* 0x000fd60003f0f070 */
[----:B------:R-:W-:Y:S05]  /*1b20*/  @P1 BRA `(.L_x_30) ;  /* 0xfffffff400d81947 */ /* 0x000fea000383ffff */
.L_x_21:
[----:B------:R-:W-:Y:S05]  /*1b30*/  BSYNC.RECONVERGENT B2 ;  /* 0x0000000000027941 */ /* 0x000fea0003800200 */
.L_x_20:
[----:B------:R3:W5:Y:S01]  /*1b40*/  LDL R8, [R7] ;  /* 0x0000000007087983 */ /* 0x0007620000100800 */
[----:B------:R-:W-:Y:S01]  /*1b50*/  BSSY.RELIABLE B2, `(.L_x_31) ;  /* 0x0000069000027945 */ /* 0x000fe20003800100 */
.L_x_41:
[C---:B-----5:R-:W-:Y:S01]  /*1b60*/  ISETP.GE.AND P0, PT, R8.reuse, 0x2, PT ;  /* 0x000000020800780c */ /* 0x060fe20003f06270 */
[----:B012---:R-:W-:Y:S02]  /*1b70*/  IMAD.MOV.U32 R4, RZ, RZ, R0 ;  /* 0x000000ffff047224 */ /* 0x007fe400078e0000 */
[----:B------:R-:W-:Y:S02]  /*1b80*/  IMAD.MOV.U32 R5, RZ, RZ, 0x0 ;  /* 0x00000000ff057424 */ /* 0x000fe400078e00ff */
[----:B------:R-:W-:-:S08]  /*1b90*/  VIADD R8, R8, 0xffffffff ;  /* 0xffffffff08087836 */ /* 0x000fd00000000000 */
[----:B------:R-:W-:Y:S05]  /*1ba0*/  @!P0 BREAK.RELIABLE B2 ;  /* 0x0000000000028942 */ /* 0x000fea0003800100 */
[----:B------:R-:W-:Y:S05]  /*1bb0*/  @!P0 BREAK.RELIABLE B0 ;  /* 0x0000000000008942 */ /* 0x000fea0003800100 */
[----:B---3--:R-:W-:Y:S05]  /*1bc0*/  @!P0 RET.REL.NODEC R4 `(_Z14generate_mazesP17curandStateXORWOWP9MAZE_PATH) ;  /* 0xffffffe4040c8950 */ /* 0x008fea0003c3ffff */
[----:B------:R-:W-:Y:S01]  /*1bd0*/  R2UR UR4, R28 ;  /* 0x000000001c0472ca */ /* 0x000fe200000e0000 */
[----:B------:R-:W-:Y:S01]  /*1be0*/  IMAD.SHL.U32 R5, R8, 0x2, RZ ;  /* 0x0000000208057824 */ /* 0x000fe200078e00ff */
[----:B------:R-:W-:-:S03]  /*1bf0*/  R2UR UR5, R29 ;  /* 0x000000001d0572ca */ /* 0x000fc600000e0000 */
[----:B------:R-:W-:-:S10]  /*1c00*/  IMAD.WIDE.U32 R4, R5, 0x4, R24 ;  /* 0x0000000405047825 */ /* 0x000fd400078e0018 */
[----:B------:R-:W2:Y:S04]  /*1c10*/  LD.E R12, desc[UR4][R4.64] ;  /* 0x00000004040c7980 */ /* 0x000ea8000c101900 */
[----:B--2---:R0:W-:Y:S04]  /*1c20*/  STL [R9], R12 ;  /* 0x0000000c09007387 */ /* 0x0041e80000100800 */
[----:B------:R-:W2:Y:S04]  /*1c30*/  LD.E R14, desc[UR4][R4.64+0x4] ;  /* 0x00000404040e7980 */ /* 0x000ea8000c101900 */
[----:B--2---:R0:W-:Y:S04]  /*1c40*/  STL [R9+0x4], R14 ;  /* 0x0000040e09007387 */ /* 0x0041e80000100800 */
[----:B------:R0:W-:Y:S04]  /*1c50*/  STL [R7], R8 ;  /* 0x0000000807007387 */ /* 0x0001e80000100800 */
[----:B------:R-:W2:Y:S04]  /*1c60*/  LDL R13, [R9] ;  /* 0x00000000090d7983 */ /* 0x000ea80000100800 */
[----:B------:R0:W5:Y:S01]  /*1c70*/  LDL R11, [R9+0x4] ;  /* 0x00000400090b7983 */ /* 0x0001620000100800 */
[----:B------:R-:W-:Y:S01]  /*1c80*/  BSSY.RECONVERGENT B3, `(.L_x_32) ;  /* 0x0000014000037945 */ /* 0x000fe20003800200 */
[----:B------:R-:W-:Y:S01]  /*1c90*/  IMAD.MOV.U32 R10, RZ, RZ, RZ ;  /* 0x000000ffff0a7224 */ /* 0x000fe200078e00ff */
[----:B--2---:R-:W-:-:S13]  /*1ca0*/  ISETP.GT.AND P0, PT, R13, 0x6, PT ;  /* 0x000000060d00780c */ /* 0x004fda0003f04270 */
[----:B0-----:R-:W-:Y:S05]  /*1cb0*/  @P0 BRA `(.L_x_33) ;  /* 0x0000000000400947 */ /* 0x001fea0003800000 */
[----:B------:R-:W-:Y:S01]  /*1cc0*/  VIADD R12, R13, 0x2 ;  /* 0x000000020d0c7836 */ /* 0x000fe20000000000 */
[----:B------:R-:W-:Y:S02]  /*1cd0*/  R2UR UR4, R28 ;  /* 0x000000001c0472ca */ /* 0x000fe400000e0000 */
[----:B------:R-:W-:Y:S01]  /*1ce0*/  R2UR UR5, R29 ;  /* 0x000000001d0572ca */ /* 0x000fe200000e0000 */
[----:B-----5:R-:W-:-:S05]  /*1cf0*/  IMAD R5, R12, 0x9, R11 ;  /* 0x000000090c057824 */ /* 0x020fca00078e020b */
[----:B------:R-:W-:-:S04]  /*1d00*/  IADD3 R4, P0, PT, R5, R22, RZ ;  /* 0x0000001605047210 */ /* 0x000fc80007f1e0ff */
[----:B------:R-:W-:-:S05]  /*1d10*/  LEA.HI.X.SX32 R5, R5, R19, 0x1, P0 ;  /* 0x0000001305057211 */ /* 0x000fca00000f0eff */
[----:B------:R-:W2:Y:S02]  /*1d20*/  LD.E.U8 R4, desc[UR4][R4.64] ;  /* 0x0000000404047980 */ /* 0x000ea4000c101100 */
[----:B--2---:R-:W-:-:S13]  /*1d30*/  ISETP.NE.AND P0, PT, R4, RZ, PT ;  /* 0x000000ff0400720c */ /* 0x004fda0003f05270 */
[----:B------:R-:W-:Y:S05]  /*1d40*/  @P0 BRA `(.L_x_33) ;  /* 0x00000000001c0947 */ /* 0x000fea0003800000 */
[----:B------:R-:W-:Y:S02]  /*1d50*/  R2UR UR4, R28 ;  /* 0x000000001c0472ca */ /* 0x000fe400000e0000 */
[----:B------:R-:W-:-:S13]  /*1d60*/  R2UR UR5, R29 ;  /* 0x000000001d0572ca */ /* 0x000fda00000e0000 */
[----:B------:R0:W-:Y:S04]  /*1d70*/  ST.E desc[UR4][R24.64], R12 ;  /* 0x0000000c18007985 */ /* 0x0001e8000c101904 */
[----:B------:R-:W2:Y:S01]  /*1d80*/  LDL R11, [R9+0x4] ;  /* 0x00000400090b7983 */ /* 0x000ea20000100800 */
[----:B------:R-:W-:-:S03]  /*1d90*/  IMAD.MOV.U32 R10, RZ, RZ, 0x1 ;  /* 0x00000001ff0a7424 */ /* 0x000fc600078e00ff */
[----:B--2---:R0:W-:Y:S04]  /*1da0*/  ST.E desc[UR4][R24.64+0x4], R11 ;  /* 0x0000040b18007985 */ /* 0x0041e8000c101904 */
[----:B------:R0:W5:Y:S02]  /*1db0*/  LDL R13, [R9] ;  /* 0x00000000090d7983 */ /* 0x0001640000100800 */
.L_x_33:
[----:B------:R-:W-:Y:S05]  /*1dc0*/  BSYNC.RECONVERGENT B3 ;  /* 0x0000000000037941 */ /* 0x000fea0003800200 */
.L_x_32:
[----:B-----5:R-:W-:Y:S01]  /*1dd0*/  ISETP.GT.AND P0, PT, R11, 0x6, PT ;  /* 0x000000060b00780c */ /* 0x020fe20003f04270 */
[----:B------:R-:W-:-:S12]  /*1de0*/  BSSY.RECONVERGENT B3, `(.L_x_34) ;  /* 0x0000018000037945 */ /* 0x000fd80003800200 */
[----:B------:R-:W-:Y:S05]  /*1df0*/  @P0 BRA `(.L_x_35) ;  /* 0x0000000000580947 */ /* 0x000fea0003800000 */
[----:B------:R-:W-:Y:S01]  /*1e00*/  IMAD R4, R13, 0x9, RZ ;  /* 0x000000090d047824 */ /* 0x000fe200078e02ff */
[----:B------:R-:W-:Y:S02]  /*1e10*/  R2UR UR4, R28 ;  /* 0x000000001c0472ca */ /* 0x000fe400000e0000 */
[----:B------:R-:W-:Y:S02]  /*1e20*/  R2UR UR5, R29 ;  /* 0x000000001d0572ca */ /* 0x000fe400000e0000 */
[----:B0-----:R-:W-:Y:S02]  /*1e30*/  SHF.R.S32.HI R12, RZ, 0x1f, R4 ;  /* 0x0000001fff0c7819 */ /* 0x001fe40000011404 */
[--C-:B------:R-:W-:Y:S02]  /*1e40*/  IADD3 R4, P0, P1, R22, R4, R11.reuse ;  /* 0x0000000416047210 */ /* 0x100fe4000791e00b */
[----:B------:R-:W-:-:S04]  /*1e50*/  SHF.R.S32.HI R5, RZ, 0x1f, R11 ;  /* 0x0000001fff057819 */ /* 0x000fc8000001140b */
[----:B------:R-:W-:-:S05]  /*1e60*/  IADD3.X R5, PT, PT, R19, R12, R5, P0, P1 ;  /* 0x0000000c13057210 */ /* 0x000fca00007e2405 */
[----:B------:R-:W2:Y:S02]  /*1e70*/  LD.E.U8 R4, desc[UR4][R4.64+0x2] ;  /* 0x0000020404047980 */ /* 0x000ea4000c101100 */
[----:B--2---:R-:W-:-:S13]  /*1e80*/  ISETP.NE.AND P0, PT, R4, RZ, PT ;  /* 0x000000ff0400720c */ /* 0x004fda0003f05270 */
[----:B------:R-:W-:Y:S05]  /*1e90*/  @P0 BRA `(.L_x_35) ;  /* 0x0000000000300947 */ /* 0x000fea0003800000 */
[----:B------:R-:W-:Y:S01]  /*1ea0*/  R2UR UR4, R28 ;  /* 0x000000001c0472ca */ /* 0x000fe200000e0000 */
[----:B------:R-:W-:Y:S01]  /*1eb0*/  IMAD.SHL.U32 R5, R10, 0x2, RZ ;  /* 0x000000020a057824 */ /* 0x000fe200078e00ff */
[----:B------:R-:W-:Y:S01]  /*1ec0*/  R2UR UR5, R29 ;  /* 0x000000001d0572ca */ /* 0x000fe200000e0000 */
[----:B------:R-:W-:Y:S01]  /*1ed0*/  VIADD R15, R11, 0x2 ;  /* 0x000000020b0f7836 */ /* 0x000fe20000000000 */
[----:B------:R-:W-:Y:S01]  /*1ee0*/  R2UR UR6, R28 ;  /* 0x000000001c0672ca */ /* 0x000fe200000e0000 */
[----:B------:R-:W-:Y:S01]  /*1ef0*/  IMAD.WIDE.U32 R4, R5, 0x4, R24 ;  /* 0x0000000405047825 */ /* 0x000fe200078e0018 */
[----:B------:R-:W-:-:S09]  /*1f00*/  R2UR UR7, R29 ;  /* 0x000000001d0772ca */ /* 0x000fd200000e0000 */
[----:B------:R0:W-:Y:S04]  /*1f10*/  ST.E desc[UR4][R4.64], R13 ;  /* 0x0000000d04007985 */ /* 0x0001e8000c101904 */
[----:B------:R1:W-:Y:S04]  /*1f20*/  ST.E desc[UR6][R4.64+0x4], R15 ;  /* 0x0000040f04007985 */ /* 0x0003e8000c101906 */
[----:B------:R1:W5:Y:S04]  /*1f30*/  LDL R11, [R9+0x4] ;  /* 0x00000400090b7983 */ /* 0x0003680000100800 */
[----:B0-----:R1:W5:Y:S01]  /*1f40*/  LDL R13, [R9] ;  /* 0x00000000090d7983 */ /* 0x0013620000100800 */
[----:B------:R-:W-:-:S07]  /*1f50*/  VIADD R10, R10, 0x1 ;  /* 0x000000010a0a7836 */ /* 0x000fce0000000000 */
.L_x_35:
[----:B------:R-:W-:Y:S05]  /*1f60*/  BSYNC.RECONVERGENT B3 ;  /* 0x0000000000037941 */ /* 0x000fea0003800200 */
.L_x_34:
[----:B-----5:R-:W-:Y:S01]  /*1f70*/  ISETP.GE.AND P0, PT, R13, 0x2, PT ;  /* 0x000000020d00780c */ /* 0x020fe20003f06270 */
[----:B------:R-:W-:-:S12]  /*1f80*/  BSSY.RECONVERGENT B3, `(.L_x_36) ;  /* 0x0000013000037945 */ /* 0x000fd80003800200 */
[----:B------:R-:W-:Y:S05]  /*1f90*/  @!P0 BRA `(.L_x_37) ;  /* 0x0000000000448947 */ /* 0x000fea0003800000 */
[----:B------:R-:W-:Y:S01]  /*1fa0*/  VIADD R13, R13, 0xfffffffe ;  /* 0xfffffffe0d0d7836 */ /* 0x000fe20000000000 */
[----:B------:R-:W-:Y:S02]  /*1fb0*/  R2UR UR4, R28 ;  /* 0x000000001c0472ca */ /* 0x000fe400000e0000 */
[----:B------:R-:W-:Y:S01]  /*1fc0*/  R2UR UR5, R29 ;  /* 0x000000001d0572ca */ /* 0x000fe200000e0000 */
[----:B-1----:R-:W-:-:S05]  /*1fd0*/  IMAD R5, R13, 0x9, R11 ;  /* 0x000000090d057824 */ /* 0x002fca00078e020b */
[----:B------:R-:W-:-:S04]  /*1fe0*/  IADD3 R4, P0, PT, R5, R22, RZ ;  /* 0x0000001605047210 */ /* 0x000fc80007f1e0ff */
[----:B------:R-:W-:-:S05]  /*1ff0*/  LEA.HI.X.SX32 R5, R5, R19, 0x1, P0 ;  /* 0x0000001305057211 */ /* 0x000fca00000f0eff */
[----:B------:R-:W2:Y:S02]  /*2000*/  LD.E.U8 R4, desc[UR4][R4.64] ;  /* 0x0000000404047980 */ /* 0x000ea4000c101100 */
[----:B--2---:R-:W-:-:S13]  /*2010*/  ISETP.NE.AND P0, PT, R4, RZ, PT ;  /* 0x000000ff0400720c */ /* 0x004fda0003f05270 */
[----:B------:R-:W-:Y:S05]  /*2020*/  @P0 BRA `(.L_x_37) ;  /* 0x0000000000200947 */ /* 0x000fea0003800000 */
[----:B------:R-:W-:Y:S01]  /*2030*/  R2UR UR4, R28 ;  /* 0x000000001c0472ca */ /* 0x000fe200000e0000 */
[----:B------:R-:W-:Y:S01]  /*2040*/  IMAD.SHL.U32 R5, R10, 0x2, RZ ;  /* 0x000000020a057824 */ /* 0x000fe200078e00ff */
[----:B------:R-:W-:-:S03]  /*2050*/  R2UR UR5, R29 ;  /* 0x000000001d0572ca */ /* 0x000fc600000e0000 */
[----:B------:R-:W-:-:S10]  /*2060*/  IMAD.WIDE.U32 R4, R5, 0x4, R24 ;  /* 0x0000000405047825 */ /* 0x000fd400078e0018 */
[----:B------:R2:W-:Y:S04]  /*2070*/  ST.E desc[UR4][R4.64], R13 ;  /* 0x0000000d04007985 */ /* 0x0005e8000c101904 */
[----:B0-----:R-:W3:Y:S01]  /*2080*/  LDL R11, [R9+0x4] ;  /* 0x00000400090b7983 */ /* 0x001ee20000100800 */
[----:B------:R-:W-:-:S03]  /*2090*/  VIADD R10, R10, 0x1 ;  /* 0x000000010a0a7836 */ /* 0x000fc60000000000 */
[----:B---3--:R2:W-:Y:S04]  /*20a0*/  ST.E desc[UR4][R4.64+0x4], R11 ;  /* 0x0000040b04007985 */ /* 0x0085e8000c101904 */
.L_x_37:
[----:B------:R-:W-:Y:S05]  /*20b0*/  BSYNC.RECONVERGENT B3 ;  /* 0x0000000000037941 */ /* 0x000fea0003800200 */
.L_x_36:
[----:B------:R-:W-:Y:S01]  /*20c0*/  ISETP.GE.AND P0, PT, R11, 0x2, PT ;  /* 0x000000020b00780c */ /* 0x000fe20003f06270 */
[----:B------:R-:W-:-:S12]  /*20d0*/  BSSY.RELIABLE B3, `(.L_x_38) ;  /* 0x000000e000037945 */ /* 0x000fd80003800100 */
[----:B------:R-:W-:Y:S05]  /*20e0*/  @!P0 BRA `(.L_x_39) ;  /* 0x0000000000308947 */ /* 0x000fea0003800000 */
[----:B--2---:R-:W1:Y:S01]  /*20f0*/  LDL R13, [R9] ;  /* 0x00000000090d7983 */ /* 0x004e620000100800 */
[----:B------:R-:W-:Y:S02]  /*2100*/  R2UR UR4, R28 ;  /* 0x000000001c0472ca */ /* 0x000fe400000e0000 */
[----:B------:R-:W-:Y:S01]  /*2110*/  R2UR UR5, R29 ;  /* 0x000000001d0572ca */ /* 0x000fe200000e0000 */
[----:B-1----:R-:W-:-:S05]  /*2120*/  IMAD R4, R13, 0x9, RZ ;  /* 0x000000090d047824 */ /* 0x002fca00078e02ff */
[----:B0-----:R-:W-:Y:S02]  /*2130*/  SHF.R.S32.HI R12, RZ, 0x1f, R4 ;  /* 0x0000001fff0c7819 */ /* 0x001fe40000011404 */
[----:B------:R-:W-:-:S04]  /*2140*/  IADD3 R4, P0, P1, R22, R4, R11 ;  /* 0x0000000416047210 */ /* 0x000fc8000791e00b */
[----:B------:R-:W-:-:S05]  /*2150*/  IADD3.X R5, PT, PT, R19, R12, RZ, P0, P1 ;  /* 0x0000000c13057210 */ /* 0x000fca00007e24ff */
[----:B------:R-:W2:Y:S02]  /*2160*/  LD.E.U8 R4, desc[UR4][R4.64+-0x2] ;  /* 0xfffffe0404047980 */ /* 0x000ea4000c101100 */
[----:B--2---:R-:W-:-:S13]  /*2170*/  ISETP.NE.AND P0, PT, R4, RZ, PT ;  /* 0x000000ff0400720c */ /* 0x004fda0003f05270 */
[----:B------:R-:W-:Y:S05]  /*2180*/  @!P0 BREAK.RELIABLE B3 ;  /* 0x0000000000038942 */ /* 0x000fea0003800100 */
[----:B------:R-:W-:Y:S05]  /*2190*/  @!P0 BREAK.RELIABLE B2 ;  /* 0x0000000000028942 */ /* 0x000fea0003800100 */
[----:B------:R-:W-:Y:S05]  /*21a0*/  @!P0 BRA `(.L_x_40) ;  /* 0x0000000000188947 */ /* 0x000fea0003800000 */
.L_x_39:
[----:B------:R-:W-:Y:S05]  /*21b0*/  BSYNC.RELIABLE B3 ;  /* 0x0000000000037941 */ /* 0x000fea0003800100 */
.L_x_38:
[----:B------:R-:W-:-:S13]  /*21c0*/  ISETP.NE.AND P0, PT, R10, RZ, PT ;  /* 0x000000ff0a00720c */ /* 0x000fda0003f05270 */
[----:B------:R-:W-:Y:S05]  /*21d0*/  @!P0 BRA `(.L_x_41) ;  /* 0xfffffff800608947 */ /* 0x000fea000383ffff */
[----:B------:R-:W-:Y:S05]  /*21e0*/  BSYNC.RELIABLE B2 ;  /* 0x0000000000027941 */ /* 0x000fea0003800100 */
.L_x_31:
[----:B------:R-:W-:Y:S01]  /*21f0*/  PLOP3.LUT P0, PT, PT, PT, PT, 0x80, 0x8 ;  /* 0x000000000008781c */ /* 0x000fe20003f0f070 */
[----:B------:R-:W-:-:S12]  /*2200*/  BRA `(.L_x_42) ;  /* 0xffffffec00087947 */ /* 0x000fd8000383ffff */
.L_x_40:
[----:B------:R-:W-:Y:S05]  /*2210*/  BSYNC.RELIABLE B0 ;  /* 0x0000000000007941 */ /* 0x000fea0003800100 */
.L_x_11:
[----:B------:R-:W-:Y:S01]  /*2220*/  R2UR UR4, R28 ;  /* 0x000000001c0472ca */ /* 0x000fe200000e0000 */
[----:B------:R-:W-:Y:S01]  /*2230*/  IMAD.SHL.U32 R5, R10, 0x2, RZ ;  /* 0x000000020a057824 */ /* 0x000fe200078e00ff */
[----:B------:R-:W-:Y:S01]  /*2240*/  R2UR UR5, R29 ;  /* 0x000000001d0572ca */ /* 0x000fe200000e0000 */
[----:B------:R-:W-:Y:S01]  /*2250*/  VIADD R11, R11, 0xfffffffe ;  /* 0xfffffffe0b0b7836 */ /* 0x000fe20000000000 */
[----:B------:R-:W-:Y:S01]  /*2260*/  R2UR UR6, R28 ;  /* 0x000000001c0672ca */ /* 0x000fe200000e0000 */
[----:B------:R-:W-:Y:S01]  /*2270*/  IMAD.WIDE.U32 R4, R5, 0x4, R24 ;  /* 0x0000000405047825 */ /* 0x000fe200078e0018 */
[----:B------:R-:W-:Y:S02]  /*2280*/  R2UR UR7, R29 ;  /* 0x000000001d0772ca */ /* 0x000fe400000e0000 */
[----:B------:R-:W-:-:S07]  /*2290*/  PLOP3.LUT P0, PT, PT, PT, PT, 0x80, 0x8 ;  /* 0x000000000008781c */ /* 0x000fce0003f0f070 */
[----:B------:R1:W-:Y:S04]  /*22a0*/  ST.E desc[UR4][R4.64], R13 ;  /* 0x0000000d04007985 */ /* 0x0003e8000c101904 */
[----:B------:R1:W-:Y:S01]  /*22b0*/  ST.E desc[UR6][R4.64+0x4], R11 ;  /* 0x0000040b04007985 */ /* 0x0003e2000c101906 */
[----:B------:R-:W-:Y:S05]  /*22c0*/  BRA `(.L_x_43) ;  /* 0xffffffe800d47947 */ /* 0x000fea000383ffff */
.L_x_44:
[----:B------:R-:W-:-:S00]  /*22d0*/  BRA `(.L_x_44) ;  /* 0xfffffffc00fc7947 */ /* 0x000fc0000383ffff */
[----:B------:R-:W-:-:S00]  /*22e0*/  NOP ;  /* 0x0000000000007918 */ /* 0x000fc00000000000 */
        /* <DEDUP_REMOVED lines=9> */
.L_x_54:


//--------------------- .text._Z8init_rngP17curandStateXORWOWm --------------------------
	.section	.text._Z8init_rngP17curandStateXORWOWm,"ax",@progbits
	.align	128
        .global         _Z8init_rngP17curandStateXORWOWm
        .type           _Z8init_rngP17curandStateXORWOWm,@function
        .size           _Z8init_rngP17curandStateXORWOWm,(.L_x_56 - _Z8init_rngP17curandStateXORWOWm)
        .other          _Z8init_rngP17curandStateXORWOWm,@"STO_CUDA_ENTRY STV_DEFAULT"
_Z8init_rngP17curandStateXORWOWm:
.text._Z8init_rngP17curandStateXORWOWm:
[----:B------:R-:W-:Y:S01]  /*0000*/  LDC R1, c[0x0][0x37c] ;  /* 0x0000df00ff017b82 */ /* 0x000fe20000000800 */
[----:B------:R-:W0:Y:S07]  /*0010*/  S2R R4, SR_TID.X ;  /* 0x0000000000047919 */ /* 0x000e2e0000002100 */
[----:B------:R-:W1:Y:S01]  /*0020*/  LDC.64 R2, c[0x0][0x388] ;  /* 0x0000e200ff027b82 */ /* 0x000e620000000a00 */
[----:B------:R-:W2:Y:S01]  /*0030*/  LDCU.64 UR4, c[0x0][0x358] ;  /* 0x00006b00ff0477ac */ /* 0x000ea20008000a00 */
[----:B------:R-:W-:Y:S06]  /*0040*/  BSSY.RECONVERGENT B0, `(.L_x_45) ;  /* 0x00000e5000007945 */ /* 0x000fec0003800200 */
[----:B------:R-:W0:Y:S08]  /*0050*/  S2UR UR6, SR_CTAID.X ;  /* 0x00000000000679c3 */ /* 0x000e300000002500 */
[----:B------:R-:W0:Y:S08]  /*0060*/  LDC R13, c[0x0][0x360] ;  /* 0x0000d800ff0d7b82 */ /* 0x000e300000000800 */
[----:B------:R-:W3:Y:S01]  /*0070*/  LDC.64 R6, c[0x0][0x380] ;  /* 0x0000e000ff067b82 */ /* 0x000ee20000000a00 */
[----:B-1----:R-:W-:-:S02]  /*0080*/  LOP3.LUT R0, R2, 0xaad26b49, RZ, 0x3c, !PT ;  /* 0xaad26b4902007812 */ /* 0x002fc400078e3cff */
[----:B------:R-:W-:-:S03]  /*0090*/  LOP3.LUT R2, R3, 0xf7dcefdd, RZ, 0x3c, !PT ;  /* 0xf7dcefdd03027812 */ /* 0x000fc600078e3cff */
[----:B------:R-:W-:Y:S02]  /*00a0*/  IMAD R0, R0, 0x4182bed5, RZ ;  /* 0x4182bed500007824 */ /* 0x000fe400078e02ff */
[----:B------:R-:W-:Y:S02]  /*00b0*/  IMAD R3, R2, -0x658354e5, RZ ;  /* 0x9a7cab1b02037824 */ /* 0x000fe400078e02ff */
[C---:B------:R-:W-:Y:S01]  /*00c0*/  VIADD R5, R0.reuse, 0x75bcd15 ;  /* 0x075bcd1500057836 */ /* 0x040fe20000000000 */
[C---:B------:R-:W-:Y:S01]  /*00d0*/  LOP3.LUT R8, R0.reuse, 0x159a55e5, RZ, 0x3c, !PT ;  /* 0x159a55e500087812 */ /* 0x040fe200078e3cff */
[C---:B------:R-:W-:Y:S01]  /*00e0*/  VIADD R11, R0.reuse, 0x583f19 ;  /* 0x00583f19000b7836 */ /* 0x040fe20000000000 */
[C---:B------:R-:W-:Y:S01]  /*00f0*/  LOP3.LUT R10, R3.reuse, 0x5491333, RZ, 0x3c, !PT ;  /* 0x05491333030a7812 */ /* 0x040fe200078e3cff */
[----:B------:R-:W-:Y:S02]  /*0100*/  VIADD R9, R3, 0x1f123bb5 ;  /* 0x1f123bb503097836 */ /* 0x000fe40000000000 */
[----:B0-----:R-:W-:Y:S01]  /*0110*/  IMAD R13, R13, UR6, R4 ;  /* 0x000000060d0d7c24 */ /* 0x001fe2000f8e0204 */
[----:B------:R-:W-:-:S04]  /*0120*/  IADD3 R4, PT, PT, R0, 0x64f0c9, R3 ;  /* 0x0064f0c900047810 */ /* 0x000fc80007ffe003 */
[C---:B------:R-:W-:Y:S01]  /*0130*/  ISETP.NE.AND P0, PT, R13.reuse, RZ, PT ;  /* 0x000000ff0d00720c */ /* 0x040fe20003f05270 */
[----:B---3--:R-:W-:-:S05]  /*0140*/  IMAD.WIDE R6, R13, 0x30, R6 ;  /* 0x000000300d067825 */ /* 0x008fca00078e0206 */
[----:B--2---:R0:W-:Y:S04]  /*0150*/  STG.E.64 desc[UR4][R6.64], R4 ;  /* 0x0000000406007986 */ /* 0x0041e8000c101b04 */
[----:B------:R0:W-:Y:S04]  /*0160*/  STG.E.64 desc[UR4][R6.64+0x8], R8 ;  /* 0x0000080806007986 */ /* 0x0001e8000c101b04 */
[----:B------:R0:W-:Y:S01]  /*0170*/  STG.E.64 desc[UR4][R6.64+0x10], R10 ;  /* 0x0000100a06007986 */ /* 0x0001e2000c101b04 */
[----:B------:R-:W-:Y:S05]  /*0180*/  @!P0 BRA `(.L_x_46) ;  /* 0x0000000c00408947 */ /* 0x000fea0003800000 */
[----:B------:R-:W-:Y:S01]  /*0190*/  SHF.R.S32.HI R0, RZ, 0x1f, R13 ;  /* 0x0000001fff007819 */ /* 0x000fe2000001140d */
[----:B------:R-:W-:-:S07]  /*01a0*/  IMAD.MOV.U32 R12, RZ, RZ, RZ ;  /* 0x000000ffff0c7224 */ /* 0x000fce00078e00ff */
.L_x_52:
[----:B-1----:R-:W-:Y:S01]  /*01b0*/  LOP3.LUT R2, R13, 0x3, RZ, 0xc0, !PT ;  /* 0x000000030d027812 */ /* 0x002fe200078ec0ff */
[----:B------:R-:W-:Y:S03]  /*01c0*/  BSSY.RECONVERGENT B1, `(.L_x_47) ;  /* 0x00000c6000017945 */ /* 0x000fe60003800200 */
[----:B------:R-:W-:-:S04]  /*01d0*/  ISETP.NE.U32.AND P0, PT, R2, RZ, PT ;  /* 0x000000ff0200720c */ /* 0x000fc80003f05070 */
[----:B------:R-:W-:-:S13]  /*01e0*/  ISETP.NE.AND.EX P0, PT, RZ, RZ, PT, P0 ;  /* 0x000000ffff00720c */ /* 0x000fda0003f05300 */
[----:B------:R-:W-:Y:S05]  /*01f0*/  @!P0 BRA `(.L_x_48) ;  /* 0x0000000c00088947 */ /* 0x000fea0003800000 */
[----:B0-----:R-:W0:Y:S01]  /*0200*/  LDC.64 R8, c[0x4][0x10] ;  /* 0x01000400ff087b82 */ /* 0x001e220000000a00 */
[----:B------:R-:W-:Y:S02]  /*0210*/  IMAD.MOV.U32 R14, RZ, RZ, RZ ;  /* 0x000000ffff0e7224 */ /* 0x000fe400078e00ff */
[----:B0-----:R-:W-:-:S07]  /*0220*/  IMAD.WIDE.U32 R8, R12, 0xc80, R8 ;  /* 0x00000c800c087825 */ /* 0x001fce00078e0008 */
.L_x_51:
[----:B-1----:R-:W-:Y:S01]  /*0230*/  IMAD.MOV.U32 R15, RZ, RZ, RZ ;  /* 0x000000ffff0f7224 */ /* 0x002fe200078e00ff */
[----:B------:R-:W-:Y:S01]  /*0240*/  CS2R R2, SRZ ;  /* 0x0000000000027805 */ /* 0x000fe2000001ff00 */
[----:B------:R-:W-:Y:S01]  /*0250*/  IMAD.MOV.U32 R17, RZ, RZ, RZ ;  /* 0x000000ffff117224 */ /* 0x000fe200078e00ff */
[----:B------:R-:W-:-:S07]  /*0260*/  CS2R R4, SRZ ;  /* 0x0000000000047805 */ /* 0x000fce000001ff00 */
.L_x_50:
[----:B------:R-:W-:-:S05]  /*0270*/  IMAD.WIDE.U32 R10, R17, 0x4, R6 ;  /* 0x00000004110a7825 */ /* 0x000fca00078e0006 */
[----:B------:R0:W5:Y:S01]  /*0280*/  LDG.E R16, desc[UR4][R10.64+0x4] ;  /* 0x000004040a107981 */ /* 0x000162000c1e1900 */
[----:B------:R-:W-:-:S07]  /*0290*/  IMAD.MOV.U32 R19, RZ, RZ, RZ ;  /* 0x000000ffff137224 */ /* 0x000fce00078e00ff */
.L_x_49:
[----:B-----5:R-:W-:Y:S01]  /*02a0*/  SHF.R.U32.HI R24, RZ, R19, R16 ;  /* 0x00000013ff187219 */ /* 0x020fe20000011610 */
[----:B0-----:R-:W-:-:S03]  /*02b0*/  IMAD.SHL.U32 R10, R17, 0x20, RZ ;  /* 0x00000020110a7824 */ /* 0x001fc600078e00ff */
[----:B------:R-:W-:Y:S01]  /*02c0*/  LOP3.LUT R11, R24, 0x1, RZ, 0xc0, !PT ;  /* 0x00000001180b7812 */ /* 0x000fe200078ec0ff */
[----:B------:R-:W-:-:S03]  /*02d0*/  IMAD.IADD R10, R10, 0x1, R19 ;  /* 0x000000010a0a7824 */ /* 0x000fc600078e0213 */
[----:B------:R-:W-:Y:S01]  /*02e0*/  ISETP.NE.U32.AND P0, PT, R11, 0x1, PT ;  /* 0x000000010b00780c */ /* 0x000fe20003f05070 */
[----:B------:R-:W-:-:S03]  /*02f0*/  IMAD R11, R10, 0x5, RZ ;  /* 0x000000050a0b7824 */ /* 0x000fc600078e02ff */
[----:B------:R-:W-:Y:S01]  /*0300*/  R2P PR, R24, 0x7e ;  /* 0x0000007e18007804 */ /* 0x000fe20000000000 */
[----:B------:R-:W-:-:S08]  /*0310*/  IMAD.WIDE.U32 R10, R11, 0x4, R8 ;  /* 0x000000040b0a7825 */ /* 0x000fd000078e0008 */
[----:B------:R-:W2:Y:S04]  /*0320*/  @!P0 LDG.E R18, desc[UR4][R10.64] ;  /* 0x000000040a128981 */ /* 0x000ea8000c1e1900 */
[----:B------:R-:W3:Y:S04]  /*0330*/  @!P0 LDG.E R20, desc[UR4][R10.64+0x10] ;  /* 0x000010040a148981 */ /* 0x000ee8000c1e1900 */
[----:B------:R-:W4:Y:S04]  /*0340*/  @P1 LDG.E R22, desc[UR4][R10.64+0x14] ;  /* 0x000014040a161981 */ /* 0x000f28000c1e1900 */
[----:B------:R-:W4:Y:S04]  /*0350*/  @P2 LDG.E R26, desc[UR4][R10.64+0x28] ;  /* 0x000028040a1a2981 */ /* 0x000f28000c1e1900 */
[----:B------:R-:W4:Y:S04]  /*0360*/  @!P0 LDG.E R21, desc[UR4][R10.64+0x4] ;  /* 0x000004040a158981 */ /* 0x000f28000c1e1900 */
[----:B------:R-:W4:Y:S04]  /*0370*/  @!P0 LDG.E R23, desc[UR4][R10.64+0xc] ;  /* 0x00000c040a178981 */ /* 0x000f28000c1e1900 */
[----:B------:R-:W4:Y:S04]  /*0380*/  @P1 LDG.E R25, desc[UR4][R10.64+0x18] ;  /* 0x000018040a191981 */ /* 0x000f28000c1e1900 */
[----:B------:R-:W4:Y:S04]  /*0390*/  @P3 LDG.E R28, desc[UR4][R10.64+0x3c] ;  /* 0x00003c040a1c3981 */ /* 0x000f28000c1e1900 */
[----:B------:R-:W4:Y:S01]  /*03a0*/  @P6 LDG.E R27, desc[UR4][R10.64+0x7c] ;  /* 0x00007c040a1b6981 */ /* 0x000f22000c1e1900 */
[----:B--2---:R-:W-:-:S03]  /*03b0*/  @!P0 LOP3.LUT R15, R15, R18, RZ, 0x3c, !PT ;  /* 0x000000120f0f8212 */ /* 0x004fc600078e3cff */
[----:B------:R-:W2:Y:S01]  /*03c0*/  @!P0 LDG.E R18, desc[UR4][R10.64+0x8] ;  /* 0x000008040a128981 */ /* 0x000ea2000c1e1900 */
[----:B---3--:R-:W-:-:S03]  /*03d0*/  @!P0 LOP3.LUT R3, R3, R20, RZ, 0x3c, !PT ;  /* 0x0000001403038212 */ /* 0x008fc600078e3cff */
[----:B------:R-:W3:Y:S01]  /*03e0*/  @P1 LDG.E R20, desc[UR4][R10.64+0x24] ;  /* 0x000024040a141981 */ /* 0x000ee2000c1e1900 */
[----:B----4-:R-:W-:-:S03]  /*03f0*/  @P1 LOP3.LUT R15, R15, R22, RZ, 0x3c, !PT ;  /* 0x000000160f0f1212 */ /* 0x010fc600078e3cff */
[----:B------:R-:W4:Y:S01]  /*0400*/  @P2 LDG.E R22, desc[UR4][R10.64+0x38] ;  /* 0x000038040a162981 */ /* 0x000f22000c1e1900 */
[----:B------:R-:W-:-:S03]  /*0410*/  @P2 LOP3.LUT R15, R15, R26, RZ, 0x3c, !PT ;  /* 0x0000001a0f0f2212 */ /* 0x000fc600078e3cff */
[----:B------:R-:W4:Y:S01]  /*0420*/  @P4 LDG.E R26, desc[UR4][R10.64+0x50] ;  /* 0x000050040a1a4981 */ /* 0x000f22000c1e1900 */
[----:B------:R-:W-:-:S03]  /*0430*/  @!P0 LOP3.LUT R4, R4, R21, RZ, 0x3c, !PT ;  /* 0x0000001504048212 */ /* 0x000fc600078e3cff */
[----:B------:R-:W4:Y:S01]  /*0440*/  @P1 LDG.E R21, desc[UR4][R10.64+0x20] ;  /* 0x000020040a151981 */ /* 0x000f22000c1e1900 */
[----:B------:R-:W-:-:S03]  /*0450*/  @!P0 LOP3.LUT R2, R2, R23, RZ, 0x3c, !PT ;  /* 0x0000001702028212 */ /* 0x000fc600078e3cff */
[----:B------:R-:W4:Y:S01]  /*0460*/  @P2 LDG.E R23, desc[UR4][R10.64+0x2c] ;  /* 0x00002c040a172981 */ /* 0x000f22000c1e1900 */
[----:B------:R-:W-:-:S03]  /*0470*/  @P1 LOP3.LUT R4, R4, R25, RZ, 0x3c, !PT ;  /* 0x0000001904041212 */ /* 0x000fc600078e3cff */
[----:B------:R-:W4:Y:S01]  /*0480*/  @P2 LDG.E R25, desc[UR4][R10.64+0x34] ;  /* 0x000034040a192981 */ /* 0x000f22000c1e1900 */
[----:B--2---:R-:W-:-:S03]  /*0490*/  @!P0 LOP3.LUT R5, R5, R18, RZ, 0x3c, !PT ;  /* 0x0000001205058212 */ /* 0x004fc600078e3cff */
[----:B------:R-:W2:Y:S01]  /*04a0*/  @P1 LDG.E R18, desc[UR4][R10.64+0x1c] ;  /* 0x00001c040a121981 */ /* 0x000ea2000c1e1900 */
[----:B---3--:R-:W-:-:S03]  /*04b0*/  @P1 LOP3.LUT R3, R3, R20, RZ, 0x3c, !PT ;  /* 0x0000001403031212 */ /* 0x008fc600078e3cff */
[----:B------:R-:W3:Y:S01]  /*04c0*/  @P2 LDG.E R20, desc[UR4][R10.64+0x30] ;  /* 0x000030040a142981 */ /* 0x000ee2000c1e1900 */
[----:B----4-:R-:W-:-:S03]  /*04d0*/  @P2 LOP3.LUT R3, R3, R22, RZ, 0x3c, !PT ;  /* 0x0000001603032212 */ /* 0x010fc600078e3cff */
[----:B------:R-:W4:Y:S01]  /*04e0*/  @P3 LDG.E R22, desc[UR4][R10.64+0x4c] ;  /* 0x00004c040a163981 */ /* 0x000f22000c1e1900 */
[----:B------:R-:W-:-:S04]  /*04f0*/  @P3 LOP3.LUT R15, R15, R28, RZ, 0x3c, !PT ;  /* 0x0000001c0f0f3212 */ /* 0x000fc800078e3cff */
[----:B------:R-:W-:Y:S02]  /*0500*/  @P4 LOP3.LUT R15, R15, R26, RZ, 0x3c, !PT ;  /* 0x0000001a0f0f4212 */ /* 0x000fe400078e3cff */
[----:B------:R-:W-:Y:S01]  /*0510*/  @P1 LOP3.LUT R2, R2, R21, RZ, 0x3c, !PT ;  /* 0x0000001502021212 */ /* 0x000fe200078e3cff */
[----:B------:R-:W4:Y:S04]  /*0520*/  @P5 LDG.E R26, desc[UR4][R10.64+0x64] ;  /* 0x000064040a1a5981 */ /* 0x000f28000c1e1900 */
[----:B------:R-:W4:Y:S01]  /*0530*/  @P3 LDG.E R21, desc[UR4][R10.64+0x40] ;  /* 0x000040040a153981 */ /* 0x000f22000c1e1900 */
[----:B------:R-:W-:Y:S02]  /*0540*/  @P2 LOP3.LUT R4, R4, R23, RZ, 0x3c, !PT ;  /* 0x0000001704042212 */ /* 0x000fe400078e3cff */
[----:B------:R-:W-:Y:S01]  /*0550*/  @P2 LOP3.LUT R2, R2, R25, RZ, 0x3c, !PT ;  /* 0x0000001902022212 */ /* 0x000fe200078e3cff */
[----:B------:R-:W4:Y:S04]  /*0560*/  @P3 LDG.E R23, desc[UR4][R10.64+0x48] ;  /* 0x000048040a173981 */ /* 0x000f28000c1e1900 */
[----:B------:R-:W4:Y:S01]  /*0570*/  @P4 LDG.E R25, desc[UR4][R10.64+0x54] ;  /* 0x000054040a194981 */ /* 0x000f22000c1e1900 */
[----:B--2---:R-:W-:-:S03]  /*0580*/  @P1 LOP3.LUT R5, R5, R18, RZ, 0x3c, !PT ;  /* 0x0000001205051212 */ /* 0x004fc600078e3cff */
[----:B------:R-:W2:Y:S01]  /*0590*/  @P3 LDG.E R18, desc[UR4][R10.64+0x44] ;  /* 0x000044040a123981 */ /* 0x000ea2000c1e1900 */
[----:B---3--:R-:W-:-:S03]  /*05a0*/  @P2 LOP3.LUT R5, R5, R20, RZ, 0x3c, !PT ;  /* 0x0000001405052212 */ /* 0x008fc600078e3cff */
[----:B------:R-:W3:Y:S01]  /*05b0*/  @P4 LDG.E R20, desc[UR4][R10.64+0x58] ;  /* 0x000058040a144981 */ /* 0x000ee2000c1e1900 */
[----:B----4-:R-:W-:-:S03]  /*05c0*/  @P3 LOP3.LUT R3, R3, R22, RZ, 0x3c, !PT ;  /* 0x0000001603033212 */ /* 0x010fc600078e3cff */
[----:B------:R-:W4:Y:S01]  /*05d0*/  @P4 LDG.E R22, desc[UR4][R10.64+0x60] ;  /* 0x000060040a164981 */ /* 0x000f22000c1e1900 */
[----:B------:R-:W-:Y:S02]  /*05e0*/  LOP3.LUT P0, RZ, R24, 0x80, RZ, 0xc0, !PT ;  /* 0x0000008018ff7812 */ /* 0x000fe4000780c0ff */
[----:B------:R-:W-:Y:S02]  /*05f0*/  @P5 LOP3.LUT R15, R15, R26, RZ, 0x3c, !PT ;  /* 0x0000001a0f0f5212 */ /* 0x000fe400078e3cff */
[----:B------:R-:W4:Y:S01]  /*0600*/  @P6 LDG.E R26, desc[UR4][R10.64+0x78] ;  /* 0x000078040a1a6981 */ /* 0x000f22000c1e1900 */
[----:B------:R-:W-:-:S03]  /*0610*/  @P3 LOP3.LUT R4, R4, R21, RZ, 0x3c, !PT ;  /* 0x0000001504043212 */ /* 0x000fc600078e3cff */
[----:B------:R-:W4:Y:S01]  /*0620*/  @P4 LDG.E R21, desc[UR4][R10.64+0x5c] ;  /* 0x00005c040a154981 */ /* 0x000f22000c1e1900 */
[----:B------:R-:W-:-:S03]  /*0630*/  @P3 LOP3.LUT R2, R2, R23, RZ, 0x3c, !PT ;  /* 0x0000001702023212 */ /* 0x000fc600078e3cff */
[----:B------:R-:W4:Y:S01]  /*0640*/  @P5 LDG.E R23, desc[UR4][R10.64+0x68] ;  /* 0x000068040a175981 */ /* 0x000f22000c1e1900 */
[----:B------:R-:W-:-:S03]  /*0650*/  @P4 LOP3.LUT R4, R4, R25, RZ, 0x3c, !PT ;  /* 0x0000001904044212 */ /* 0x000fc600078e3cff */
[----:B------:R-:W4:Y:S01]  /*0660*/  @P5 LDG.E R25, desc[UR4][R10.64+0x70] ;  /* 0x000070040a195981 */ /* 0x000f22000c1e1900 */
[----:B--2---:R-:W-:-:S03]  /*0670*/  @P3 LOP3.LUT R5, R5, R18, RZ, 0x3c, !PT ;  /* 0x0000001205053212 */ /* 0x004fc600078e3cff */
[----:B------:R-:W2:Y:S01]  /*0680*/  @P5 LDG.E R18, desc[UR4][R10.64+0x6c] ;  /* 0x00006c040a125981 */ /* 0x000ea2000c1e1900 */
[----:B---3--:R-:W-:-:S03]  /*0690*/  @P4 LOP3.LUT R5, R5, R20, RZ, 0x3c, !PT ;  /* 0x0000001405054212 */ /* 0x008fc600078e3cff */
[----:B------:R-:W3:Y:S01]  /*06a0*/  @P5 LDG.E R20, desc[UR4][R10.64+0x74] ;  /* 0x000074040a145981 */ /* 0x000ee2000c1e1900 */
[----:B----4-:R-:W-:-:S03]  /*06b0*/  @P4 LOP3.LUT R3, R3, R22, RZ, 0x3c, !PT ;  /* 0x0000001603034212 */ /* 0x010fc600078e3cff */
[----:B------:R-:W4:Y:S01]  /*06c0*/  @P0 LDG.E R22, desc[UR4][R10.64+0x8c] ;  /* 0x00008c040a160981 */ /* 0x000f22000c1e1900 */
[----:B------:R-:W-:-:S03]  /*06d0*/  @P6 LOP3.LUT R15, R15, R26, RZ, 0x3c, !PT ;  /* 0x0000001a0f0f6212 */ /* 0x000fc600078e3cff */
        /* <DEDUP_REMOVED lines=13> */
[----:B------:R-:W-:Y:S02]  /*07b0*/  @P6 LOP3.LUT R4, R4, R27, RZ, 0x3c, !PT ;  /* 0x0000001b04046212 */ /* 0x000fe400078e3cff */
[----:B------:R-:W-:Y:S02]  /*07c0*/  @P6 LOP3.LUT R2, R2, R21, RZ, 0x3c, !PT ;  /* 0x0000001502026212 */ /* 0x000fe400078e3cff */
[----:B------:R-:W-:Y:S02]  /*07d0*/  @P0 LOP3.LUT R4, R4, R23, RZ, 0x3c, !PT ;  /* 0x0000001704040212 */ /* 0x000fe400078e3cff */
[----:B------:R-:W-:Y:S02]  /*07e0*/  @P0 LOP3.LUT R2, R2, R25, RZ, 0x3c, !PT ;  /* 0x0000001902020212 */ /* 0x000fe400078e3cff */
[----:B--2---:R-:W-:Y:S02]  /*07f0*/  @P6 LOP3.LUT R5, R5, R18, RZ, 0x3c, !PT ;  /* 0x0000001205056212 */ /* 0x004fe400078e3cff */
[----:B---3--:R-:W-:-:S02]  /*0800*/  @P6 LOP3.LUT R3, R3, R20, RZ, 0x3c, !PT ;  /* 0x0000001403036212 */ /* 0x008fc400078e3cff */
[----:B----4-:R-:W-:Y:S02]  /*0810*/  @P0 LOP3.LUT R5, R5, R22, RZ, 0x3c, !PT ;  /* 0x0000001605050212 */ /* 0x010fe400078e3cff */
[----:B------:R-:W-:Y:S02]  /*0820*/  @P0 LOP3.LUT R3, R3, R26, RZ, 0x3c, !PT ;  /* 0x0000001a03030212 */ /* 0x000fe400078e3cff */
[----:B------:R-:W-:-:S13]  /*0830*/  R2P PR, R24.B1, 0x7f ;  /* 0x0000007f18007804 */ /* 0x000fda0000001000 */
[----:B------:R-:W2:Y:S04]  /*0840*/  @P0 LDG.E R18, desc[UR4][R10.64+0xa0] ;  /* 0x0000a0040a120981 */ /* 0x000ea8000c1e1900 */
[----:B------:R-:W3:Y:S04]  /*0850*/  @P1 LDG.E R22, desc[UR4][R10.64+0xb4] ;  /* 0x0000b4040a161981 */ /* 0x000ee8000c1e1900 */
[----:B------:R-:W4:Y:S04]  /*0860*/  @P2 LDG.E R26, desc[UR4][R10.64+0xc8] ;  /* 0x0000c8040a1a2981 */ /* 0x000f28000c1e1900 */
[----:B------:R-:W4:Y:S04]  /*0870*/  @P3 LDG.E R28, desc[UR4][R10.64+0xdc] ;  /* 0x0000dc040a1c3981 */ /* 0x000f28000c1e1900 */
[----:B------:R-:W4:Y:S04]  /*0880*/  @P0 LDG.E R23, desc[UR4][R10.64+0xa4] ;  /* 0x0000a4040a170981 */ /* 0x000f28000c1e1900 */
[----:B------:R-:W4:Y:S04]  /*0890*/  @P0 LDG.E R20, desc[UR4][R10.64+0xa8] ;  /* 0x0000a8040a140981 */ /* 0x000f28000c1e1900 */
[----:B------:R-:W4:Y:S04]  /*08a0*/  @P4 LDG.E R25, desc[UR4][R10.64+0xf0] ;  /* 0x0000f0040a194981 */ /* 0x000f28000c1e1900 */
        /* <DEDUP_REMOVED lines=21> */
[----:B------:R-:W-:Y:S02]  /*0a00*/  LOP3.LUT P0, RZ, R24, 0x8000, RZ, 0xc0, !PT ;  /* 0x0000800018ff7812 */ /* 0x000fe4000780c0ff */
[----:B----4-:R-:W-:Y:S01]  /*0a10*/  @P5 LOP3.LUT R15, R15, R26, RZ, 0x3c, !PT ;  /* 0x0000001a0f0f5212 */ /* 0x010fe200078e3cff */
[----:B------:R-:W4:Y:S04]  /*0a20*/  @P3 LDG.E R24, desc[UR4][R10.64+0xe4] ;  /* 0x0000e4040a183981 */ /* 0x000f28000c1e1900 */
[----:B------:R-:W2:Y:S01]  /*0a30*/  @P6 LDG.E R26, desc[UR4][R10.64+0x118] ;  /* 0x000118040a1a6981 */ /* 0x000ea2000c1e1900 */
        /* <DEDUP_REMOVED lines=8> */
[----:B---3--:R-:W-:-:S03]  /*0ac0*/  @P2 LOP3.LUT R3, R3, R22, RZ, 0x3c, !PT ;  /* 0x0000001603032212 */ /* 0x008fc600078e3cff */
[----:B------:R-:W3:Y:S01]  /*0ad0*/  @P4 LDG.E R22, desc[UR4][R10.64+0x100] ;  /* 0x000100040a164981 */ /* 0x000ee2000c1e1900 */
[----:B--2---:R-:W-:-:S03]  /*0ae0*/  @P6 LOP3.LUT R15, R15, R26, RZ, 0x3c, !PT ;  /* 0x0000001a0f0f6212 */ /* 0x004fc600078e3cff */
[----:B------:R-:W2:Y:S01]  /*0af0*/  @P0 LDG.E R26, desc[UR4][R10.64+0x12c] ;  /* 0x00012c040a1a0981 */ /* 0x000ea2000c1e1900 */
[----:B----4-:R-:W-:-:S03]  /*0b00*/  @P2 LOP3.LUT R2, R2, R23, RZ, 0x3c, !PT ;  /* 0x0000001702022212 */ /* 0x010fc600078e3cff */
[----:B------:R-:W4:Y:S01]  /*0b10*/  @P4 LDG.E R23, desc[UR4][R10.64+0xfc] ;  /* 0x0000fc040a174981 */ /* 0x000f22000c1e1900 */
[----:B------:R-:W-:-:S03]  /*0b20*/  @P2 LOP3.LUT R5, R5, R20, RZ, 0x3c, !PT ;  /* 0x0000001405052212 */ /* 0x000fc600078e3cff */
[----:B------:R-:W4:Y:S01]  /*0b30*/  @P4 LDG.E R20, desc[UR4][R10.64+0xf8] ;  /* 0x0000f8040a144981 */ /* 0x000f22000c1e1900 */
[----:B------:R-:W-:Y:S02]  /*0b40*/  @P3 LOP3.LUT R2, R2, R27, RZ, 0x3c, !PT ;  /* 0x0000001b02023212 */ /* 0x000fe400078e3cff */
[----:B------:R-:W-:Y:S01]  /*0b50*/  @P3 LOP3.LUT R4, R4, R25, RZ, 0x3c, !PT ;  /* 0x0000001904043212 */ /* 0x000fe200078e3cff */
[----:B------:R-:W4:Y:S01]  /*0b60*/  @P5 LDG.E R27, desc[UR4][R10.64+0x110] ;  /* 0x000110040a1b5981 */ /* 0x000f22000c1e1900 */
[----:B------:R-:W-:-:S03]  /*0b70*/  @P3 LOP3.LUT R5, R5, R24, RZ, 0x3c, !PT ;  /* 0x0000001805053212 */ /* 0x000fc600078e3cff */
[----:B------:R-:W4:Y:S04]  /*0b80*/  @P5 LDG.E R25, desc[UR4][R10.64+0x108] ;  /* 0x000108040a195981 */ /* 0x000f28000c1e1900 */
        /* <DEDUP_REMOVED lines=19> */
[----:B------:R-:W-:-:S05]  /*0cc0*/  VIADD R19, R19, 0x10 ;  /* 0x0000001013137836 */ /* 0x000fca0000000000 */
[----:B------:R-:W-:Y:S02]  /*0cd0*/  ISETP.NE.AND P1, PT, R19, 0x20, PT ;  /* 0x000000201300780c */ /* 0x000fe40003f25270 */
[----:B------:R-:W-:Y:S02]  /*0ce0*/  @P5 LOP3.LUT R3, R3, R18, RZ, 0x3c, !PT ;  /* 0x0000001203035212 */ /* 0x000fe400078e3cff */
[----:B------:R-:W-:Y:S02]  /*0cf0*/  @P6 LOP3.LUT R4, R4, R21, RZ, 0x3c, !PT ;  /* 0x0000001504046212 */ /* 0x000fe400078e3cff */
[----:B---3--:R-:W-:-:S04]  /*0d00*/  @P6 LOP3.LUT R3, R3, R22, RZ, 0x3c, !PT ;  /* 0x0000001603036212 */ /* 0x008fc800078e3cff */
[----:B--2---:R-:W-:Y:S02]  /*0d10*/  @P0 LOP3.LUT R3, R3, R26, RZ, 0x3c, !PT ;  /* 0x0000001a03030212 */ /* 0x004fe400078e3cff */
[----:B----4-:R-:W-:Y:S02]  /*0d20*/  @P6 LOP3.LUT R2, R2, R23, RZ, 0x3c, !PT ;  /* 0x0000001702026212 */ /* 0x010fe400078e3cff */
[----:B------:R-:W-:Y:S02]  /*0d30*/  @P6 LOP3.LUT R5, R5, R20, RZ, 0x3c, !PT ;  /* 0x0000001405056212 */ /* 0x000fe400078e3cff */
[----:B------:R-:W-:Y:S02]  /*0d40*/  @P0 LOP3.LUT R2, R2, R27, RZ, 0x3c, !PT ;  /* 0x0000001b02020212 */ /* 0x000fe400078e3cff */
[----:B------:R-:W-:Y:S02]  /*0d50*/  @P0 LOP3.LUT R4, R4, R25, RZ, 0x3c, !PT ;  /* 0x0000001904040212 */ /* 0x000fe400078e3cff */
[----:B------:R-:W-:Y:S01]  /*0d60*/  @P0 LOP3.LUT R5, R5, R24, RZ, 0x3c, !PT ;  /* 0x0000001805050212 */ /* 0x000fe200078e3cff */
[----:B------:R-:W-:Y:S06]  /*0d70*/  @P1 BRA `(.L_x_49) ;  /* 0xfffffff400481947 */ /* 0x000fec000383ffff */
[----:B------:R-:W-:-:S05]  /*0d80*/  VIADD R17, R17, 0x1 ;  /* 0x0000000111117836 */ /* 0x000fca0000000000 */
[----:B------:R-:W-:-:S13]  /*0d90*/  ISETP.NE.AND P0, PT, R17, 0x5, PT ;  /* 0x000000051100780c */ /* 0x000fda0003f05270 */
[----:B------:R-:W-:Y:S05]  /*0da0*/  @P0 BRA `(.L_x_50) ;  /* 0xfffffff400300947 */ /* 0x000fea000383ffff */
[----:B------:R1:W-:Y:S01]  /*0db0*/  STG.E.64 desc[UR4][R6.64+0x8], R4 ;  /* 0x0000080406007986 */ /* 0x0003e2000c101b04 */
[----:B------:R-:W-:Y:S01]  /*0dc0*/  VIADD R14, R14, 0x1 ;  /* 0x000000010e0e7836 */ /* 0x000fe20000000000 */
[----:B------:R-:W-:Y:S02]  /*0dd0*/  LOP3.LUT R11, R13, 0x3, RZ, 0xc0, !PT ;  /* 0x000000030d0b7812 */ /* 0x000fe400078ec0ff */
[----:B------:R1:W-:Y:S02]  /*0de0*/  STG.E.64 desc[UR4][R6.64+0x10], R2 ;  /* 0x0000100206007986 */ /* 0x0003e4000c101b04 */
[----:B------:R-:W-:Y:S02]  /*0df0*/  ISETP.GE.U32.AND P0, PT, R14, R11, PT ;  /* 0x0000000b0e00720c */ /* 0x000fe40003f06070 */
[----:B------:R1:W-:Y:S11]  /*0e00*/  STG.E desc[UR4][R6.64+0x4], R15 ;  /* 0x0000040f06007986 */ /* 0x0003f6000c101904 */
[----:B------:R-:W-:Y:S05]  /*0e10*/  @!P0 BRA `(.L_x_51) ;  /* 0xfffffff400048947 */ /* 0x000fea000383ffff */
.L_x_48:
[----:B------:R-:W-:Y:S05]  /*0e20*/  BSYNC.RECONVERGENT B1 ;  /* 0x0000000000017941 */ /* 0x000fea0003800200 */
.L_x_47:
[C---:B------:R-:W-:Y:S01]  /*0e30*/  ISETP.GT.U32.AND P0, PT, R13.reuse, 0x3, PT ;  /* 0x000000030d00780c */ /* 0x040fe20003f04070 */
[----:B------:R-:W-:Y:S01]  /*0e40*/  VIADD R12, R12, 0x1 ;  /* 0x000000010c0c7836 */ /* 0x000fe20000000000 */
[--C-:B------:R-:W-:Y:S02]  /*0e50*/  SHF.R.U64 R13, R13, 0x2, R0.reuse ;  /* 0x000000020d0d7819 */ /* 0x100fe40000001200 */
[----:B------:R-:W-:Y:S02]  /*0e60*/  ISETP.GT.U32.AND.EX P0, PT, R0, RZ, PT, P0 ;  /* 0x000000ff0000720c */ /* 0x000fe40003f04100 */
[----:B------:R-:W-:-:S11]  /*0e70*/  SHF.R.U32.HI R0, RZ, 0x2, R0 ;  /* 0x00000002ff007819 */ /* 0x000fd60000011600 */
[----:B------:R-:W-:Y:S05]  /*0e80*/  @P0 BRA `(.L_x_52) ;  /* 0xfffffff000c80947 */ /* 0x000fea000383ffff */
.L_x_46:
[----:B------:R-:W-:Y:S05]  /*0e90*/  BSYNC.RECONVERGENT B0 ;  /* 0x0000000000007941 */ /* 0x000fea0003800200 */
.L_x_45:
[----:B------:R-:W-:Y:S04]  /*0ea0*/  STG.E.64 desc[UR4][R6.64+0x18], RZ ;  /* 0x000018ff06007986 */ /* 0x000fe8000c101b04 */
[----:B------:R-:W-:Y:S04]  /*0eb0*/  STG.E desc[UR4][R6.64+0x20], RZ ;  /* 0x000020ff06007986 */ /* 0x000fe8000c101904 */
[----:B------:R-:W-:Y:S01]  /*0ec0*/  STG.E.64 desc[UR4][R6.64+0x28], RZ ;  /* 0x000028ff06007986 */ /* 0x000fe2000c101b04 */
[----:B------:R-:W-:Y:S05]  /*0ed0*/  EXIT ;  /* 0x000000000000794d */ /* 0x000fea0003800000 */
.L_x_53:
        /* <DEDUP_REMOVED lines=10> */
.L_x_56:


//--------------------- .nv.global.init           --------------------------
	.section	.nv.global.init,"aw",@progbits
	.align	4
.nv.global.init:
	.type		mrg32k3aM1SubSeq,@object
	.size		mrg32k3aM1SubSeq,(mrg32k3aM2SubSeq - mrg32k3aM1SubSeq)
mrg32k3aM1SubSeq:
        /*0000*/ 	.byte	0x0b, 0xcc, 0xee, 0x04, 0x73, 0x29, 0x8b, 0x6f, 0xf6, 0x53, 0x03, 0xf6, 0x23, 0xf6, 0xea, 0xda
        /* <DEDUP_REMOVED lines=125> */
	.type		mrg32k3aM2SubSeq,@object
	.size		mrg32k3aM2SubSeq,(mrg32k3aM1 - mrg32k3aM2SubSeq)
mrg32k3aM2SubSeq:
        /* <DEDUP_REMOVED lines=126> */
	.type		mrg32k3aM1,@object
	.size		mrg32k3aM1,(mrg32k3aM1Seq - mrg32k3aM1)
mrg32k3aM1:
        /* <DEDUP_REMOVED lines=144> */
	.type		mrg32k3aM1Seq,@object
	.size		mrg32k3aM1Seq,(mrg32k3aM2 - mrg32k3aM1Seq)
mrg32k3aM1Seq:
        /* <DEDUP_REMOVED lines=144> */
	.type		mrg32k3aM2,@object
	.size		mrg32k3aM2,(mrg32k3aM2Seq - mrg32k3aM2)
mrg32k3aM2:
        /* <DEDUP_REMOVED lines=144> */
	.type		mrg32k3aM2Seq,@object
	.size		mrg32k3aM2Seq,(precalc_xorwow_matrix - mrg32k3aM2Seq)
mrg32k3aM2Seq:
        /* <DEDUP_REMOVED lines=144> */
	.type		precalc_xorwow_matrix,@object
	.size		precalc_xorwow_matrix,(precalc_xorwow_offset_matrix - precalc_xorwow_matrix)
precalc_xorwow_matrix:
        /* <DEDUP_REMOVED lines=6400> */
	.type		precalc_xorwow_offset_matrix,@object
	.size		precalc_xorwow_offset_matrix,(.L_1 - precalc_xorwow_offset_matrix)
precalc_xorwow_offset_matrix:
        /* <DEDUP_REMOVED lines=6400> */
.L_1:


//--------------------- .nv.shared.reserved.0     --------------------------
	.section	.nv.shared.reserved.0,"aw",@nobits
	.weak		__nv_reservedSMEM_offset_0_alias
	.size		__nv_reservedSMEM_offset_0_alias, 0, 64
	.other		__nv_reservedSMEM_offset_0_alias,@"STO_CUDA_RESERVED_SHARED STV_DEFAULT"
__nv_reservedSMEM_offset_0_alias:
	.zero		0
	.zero		64


//--------------------- .nv.constant0._Z14generate_mazesP17curandStateXORWOWP9MAZE_PATH --------------------------
	.section	.nv.constant0._Z14generate_mazesP17curandStateXORWOWP9MAZE_PATH,"a",@progbits
	.sectionflags	@""
	.align	4
.nv.constant0._Z14generate_mazesP17curandStateXORWOWP9MAZE_PATH:
	.zero		912


//--------------------- .nv.constant0._Z8init_rngP17curandStateXORWOWm --------------------------
	.section	.nv.constant0._Z8init_rngP17curandStateXORWOWm,"a",@progbits
	.sectionflags	@""
	.align	4
.nv.constant0._Z8init_rngP17curandStateXORWOWm:
	.zero		912


//--------------------- SYMBOLS --------------------------

	.type		.nv.reservedSmem.offset0,@object
	.size		.nv.reservedSmem.offset0,0x4
	.type		malloc,@function
	.type		free,@function
